//
// Generated by NVIDIA NVVM Compiler
//
// Compiler Build ID: CL-36424714
// Cuda compilation tools, release 13.0, V13.0.88
// Based on NVVM 20.0.0
//

.version 9.0
.target sm_100
.address_size 64

	// .globl	_Z13cudaBFSKernelPiS_iS_S_S_
.extern .func  (.param .b32 func_retval0) vprintf
(
	.param .b64 vprintf_param_0,
	.param .b64 vprintf_param_1
)
;
.global .align 1 .b8 $str[39] = {114, 111, 119, 32, 97, 110, 100, 32, 99, 111, 108, 117, 109, 110, 32, 111, 102, 32, 111, 112, 101, 110, 32, 115, 112, 111, 116, 32, 105, 115, 32, 37, 100, 44, 32, 37, 100, 10};
.global .align 1 .b8 $str$1[17] = {101, 109, 112, 116, 121, 32, 115, 112, 111, 116, 115, 58, 32, 37, 100, 10};
.global .align 1 .b8 $str$2[20] = {116, 104, 101, 32, 115, 107, 108, 101, 101, 103, 32, 105, 115, 32, 58, 32, 37, 100, 10};

.visible .entry _Z13cudaBFSKernelPiS_iS_S_S_(
	.param .u64 .ptr .align 1 _Z13cudaBFSKernelPiS_iS_S_S__param_0,
	.param .u64 .ptr .align 1 _Z13cudaBFSKernelPiS_iS_S_S__param_1,
	.param .u32 _Z13cudaBFSKernelPiS_iS_S_S__param_2,
	.param .u64 .ptr .align 1 _Z13cudaBFSKernelPiS_iS_S_S__param_3,
	.param .u64 .ptr .align 1 _Z13cudaBFSKernelPiS_iS_S_S__param_4,
	.param .u64 .ptr .align 1 _Z13cudaBFSKernelPiS_iS_S_S__param_5
)
{
	.local .align 8 .b8 	__local_depot0[8];
	.reg .b64 	%SP;
	.reg .b64 	%SPL;
	.reg .pred 	%p<137>;
	.reg .b16 	%rs<8>;
	.reg .b32 	%r<386>;
	.reg .b64 	%rd<204>;

	mov.u64 	%SPL, __local_depot0;
	cvta.local.u64 	%SP, %SPL;
	ld.param.u64 	%rd27, [_Z13cudaBFSKernelPiS_iS_S_S__param_0];
	ld.param.u64 	%rd28, [_Z13cudaBFSKernelPiS_iS_S_S__param_1];
	ld.param.u32 	%r83, [_Z13cudaBFSKernelPiS_iS_S_S__param_2];
	ld.param.u64 	%rd25, [_Z13cudaBFSKernelPiS_iS_S_S__param_3];
	ld.param.u64 	%rd29, [_Z13cudaBFSKernelPiS_iS_S_S__param_4];
	cvta.to.global.u64 	%rd1, %rd29;
	cvta.to.global.u64 	%rd2, %rd28;
	cvta.to.global.u64 	%rd3, %rd27;
	add.u64 	%rd4, %SPL, 0;
	mov.u32 	%r84, %ctaid.x;
	mov.u32 	%r85, %ntid.x;
	mov.u32 	%r86, %tid.x;
	mad.lo.s32 	%r356, %r84, %r85, %r86;
	setp.ge.u32 	%p4, %r356, %r83;
	@%p4 bra 	$L__BB0_50;
	cvta.to.global.u64 	%rd5, %rd25;
$L__BB0_2:
	mul.lo.s32 	%r3, %r356, 81;
	setp.gt.u32 	%p5, %r3, -82;
	@%p5 bra 	$L__BB0_49;
	add.s32 	%r352, %r3, 81;
	mov.u32 	%r357, %r3;
$L__BB0_4:
	mul.wide.s32 	%rd31, %r357, 4;
	add.s64 	%rd32, %rd3, %rd31;
	ld.global.u32 	%r5, [%rd32];
	setp.ne.s32 	%p6, %r5, 0;
	@%p6 bra 	$L__BB0_48;
	mad.lo.s32 	%r6, %r356, -81, %r357;
	mul.hi.s32 	%r88, %r6, 954437177;
	shr.u32 	%r89, %r88, 31;
	shr.s32 	%r90, %r88, 1;
	add.s32 	%r7, %r90, %r89;
	mul.lo.s32 	%r91, %r7, 9;
	sub.s32 	%r8, %r6, %r91;
	add.s32 	%r92, %r91, %r3;
	add.s32 	%r93, %r8, %r3;
	mul.hi.s32 	%r94, %r6, 1272582903;
	shr.u32 	%r95, %r94, 31;
	shr.s32 	%r96, %r94, 3;
	add.s32 	%r97, %r96, %r95;
	mul.lo.s32 	%r9, %r97, 3;
	cvt.u16.u32 	%rs1, %r8;
	mul.lo.s16 	%rs2, %rs1, 86;
	shr.u16 	%rs3, %rs2, 15;
	shr.u16 	%rs4, %rs2, 8;
	add.s16 	%rs5, %rs4, %rs3;
	mul.lo.s16 	%rs6, %rs5, 3;
	sub.s16 	%rs7, %rs1, %rs6;
	cvt.u32.u16 	%r98, %rs7;
	cvt.s32.s8 	%r99, %r98;
	sub.s32 	%r10, %r8, %r99;
	max.s32 	%r11, %r9, 2;
	sub.s32 	%r100, %r99, %r8;
	add.s32 	%r101, %r100, 3;
	add.s32 	%r12, %r100, 2;
	and.b32  	%r13, %r101, 15;
	add.s32 	%r14, %r13, -1;
	and.b32  	%r15, %r101, 7;
	mul.wide.u32 	%rd33, %r92, 4;
	add.s64 	%rd6, %rd3, %rd33;
	add.s32 	%r102, %r92, 1;
	mul.wide.u32 	%rd34, %r102, 4;
	add.s64 	%rd7, %rd3, %rd34;
	add.s32 	%r103, %r92, 2;
	mul.wide.u32 	%rd35, %r103, 4;
	add.s64 	%rd8, %rd3, %rd35;
	add.s32 	%r104, %r92, 3;
	mul.wide.u32 	%rd36, %r104, 4;
	add.s64 	%rd9, %rd3, %rd36;
	add.s32 	%r105, %r92, 4;
	mul.wide.u32 	%rd37, %r105, 4;
	add.s64 	%rd10, %rd3, %rd37;
	add.s32 	%r106, %r92, 5;
	mul.wide.u32 	%rd38, %r106, 4;
	add.s64 	%rd11, %rd3, %rd38;
	add.s32 	%r107, %r92, 6;
	mul.wide.u32 	%rd39, %r107, 4;
	add.s64 	%rd12, %rd3, %rd39;
	add.s32 	%r108, %r92, 7;
	mul.wide.u32 	%rd40, %r108, 4;
	add.s64 	%rd13, %rd3, %rd40;
	add.s32 	%r109, %r92, 8;
	mul.wide.u32 	%rd41, %r109, 4;
	add.s64 	%rd14, %rd3, %rd41;
	mul.wide.u32 	%rd42, %r93, 4;
	add.s64 	%rd15, %rd3, %rd42;
	add.s32 	%r110, %r93, 9;
	mul.wide.u32 	%rd43, %r110, 4;
	add.s64 	%rd16, %rd3, %rd43;
	add.s32 	%r111, %r93, 18;
	mul.wide.u32 	%rd44, %r111, 4;
	add.s64 	%rd17, %rd3, %rd44;
	add.s32 	%r112, %r93, 27;
	mul.wide.u32 	%rd45, %r112, 4;
	add.s64 	%rd18, %rd3, %rd45;
	add.s32 	%r113, %r93, 36;
	mul.wide.u32 	%rd46, %r113, 4;
	add.s64 	%rd19, %rd3, %rd46;
	add.s32 	%r114, %r93, 45;
	mul.wide.u32 	%rd47, %r114, 4;
	add.s64 	%rd20, %rd3, %rd47;
	add.s32 	%r115, %r93, 54;
	mul.wide.u32 	%rd48, %r115, 4;
	add.s64 	%rd21, %rd3, %rd48;
	add.s32 	%r116, %r93, 63;
	mul.wide.u32 	%rd49, %r116, 4;
	add.s64 	%rd22, %rd3, %rd49;
	add.s32 	%r117, %r93, 72;
	mul.wide.u32 	%rd50, %r117, 4;
	add.s64 	%rd23, %rd3, %rd50;
	and.b32  	%r16, %r101, 3;
	add.s32 	%r17, %r10, 7;
	sub.s32 	%r18, %r93, %r99;
	and.b32  	%r118, %r101, -16;
	neg.s32 	%r19, %r118;
	mov.b32 	%r358, 1;
$L__BB0_6:
	setp.gt.s32 	%p7, %r6, 26;
	ld.global.u32 	%r119, [%rd6];
	setp.ne.s32 	%p8, %r119, %r358;
	ld.global.u32 	%r121, [%rd7];
	setp.ne.s32 	%p9, %r121, %r358;
	ld.global.u32 	%r123, [%rd8];
	setp.ne.s32 	%p10, %r123, %r358;
	ld.global.u32 	%r125, [%rd9];
	setp.ne.s32 	%p11, %r125, %r358;
	ld.global.u32 	%r127, [%rd10];
	setp.ne.s32 	%p12, %r127, %r358;
	ld.global.u32 	%r129, [%rd11];
	setp.ne.s32 	%p13, %r129, %r358;
	ld.global.u32 	%r131, [%rd12];
	setp.ne.s32 	%p14, %r131, %r358;
	ld.global.u32 	%r133, [%rd13];
	setp.ne.s32 	%p15, %r133, %r358;
	ld.global.u32 	%r135, [%rd14];
	setp.ne.s32 	%p16, %r135, %r358;
	ld.global.u32 	%r137, [%rd15];
	setp.ne.s32 	%p17, %r137, %r358;
	ld.global.u32 	%r139, [%rd16];
	setp.ne.s32 	%p18, %r139, %r358;
	ld.global.u32 	%r141, [%rd17];
	setp.ne.s32 	%p19, %r141, %r358;
	ld.global.u32 	%r143, [%rd18];
	setp.ne.s32 	%p20, %r143, %r358;
	ld.global.u32 	%r145, [%rd19];
	setp.ne.s32 	%p21, %r145, %r358;
	ld.global.u32 	%r147, [%rd20];
	setp.ne.s32 	%p22, %r147, %r358;
	ld.global.u32 	%r149, [%rd21];
	setp.ne.s32 	%p23, %r149, %r358;
	ld.global.u32 	%r151, [%rd22];
	setp.ne.s32 	%p24, %r151, %r358;
	ld.global.u32 	%r153, [%rd23];
	setp.ne.s32 	%p25, %r153, %r358;
	and.pred  	%p26, %p25, %p24;
	and.pred  	%p27, %p26, %p23;
	and.pred  	%p28, %p27, %p22;
	and.pred  	%p29, %p28, %p21;
	and.pred  	%p30, %p29, %p20;
	and.pred  	%p31, %p30, %p19;
	and.pred  	%p32, %p31, %p18;
	and.pred  	%p33, %p32, %p17;
	and.pred  	%p34, %p33, %p16;
	and.pred  	%p35, %p34, %p15;
	and.pred  	%p36, %p35, %p14;
	and.pred  	%p37, %p36, %p13;
	and.pred  	%p38, %p37, %p12;
	and.pred  	%p39, %p38, %p11;
	and.pred  	%p40, %p39, %p10;
	and.pred  	%p41, %p40, %p9;
	and.pred  	%p136, %p41, %p8;
	@%p7 bra 	$L__BB0_25;
	selp.u32 	%r374, 1, 0, %p136;
	mov.u32 	%r359, %r9;
$L__BB0_8:
	mov.u32 	%r22, %r359;
	setp.gt.s32 	%p42, %r10, 2;
	@%p42 bra 	$L__BB0_23;
	setp.lt.u32 	%p43, %r12, 15;
	mul.lo.s32 	%r24, %r22, 9;
	add.s32 	%r25, %r24, %r3;
	mov.u32 	%r369, %r10;
	@%p43 bra 	$L__BB0_13;
	add.s32 	%r362, %r18, %r24;
	mov.u32 	%r361, %r19;
	mov.u32 	%r363, %r17;
$L__BB0_11:
	.pragma "nounroll";
	mul.wide.u32 	%rd51, %r362, 4;
	add.s64 	%rd52, %rd3, %rd51;
	ld.global.u32 	%r155, [%rd52];
	setp.eq.s32 	%p44, %r155, %r358;
	add.s32 	%r157, %r362, 1;
	mul.wide.u32 	%rd53, %r157, 4;
	add.s64 	%rd54, %rd3, %rd53;
	ld.global.u32 	%r158, [%rd54];
	setp.eq.s32 	%p45, %r158, %r358;
	add.s32 	%r160, %r362, 2;
	mul.wide.u32 	%rd55, %r160, 4;
	add.s64 	%rd56, %rd3, %rd55;
	ld.global.u32 	%r161, [%rd56];
	setp.eq.s32 	%p46, %r161, %r358;
	add.s32 	%r163, %r362, 3;
	mul.wide.u32 	%rd57, %r163, 4;
	add.s64 	%rd58, %rd3, %rd57;
	ld.global.u32 	%r164, [%rd58];
	setp.eq.s32 	%p47, %r164, %r358;
	add.s32 	%r166, %r362, 4;
	mul.wide.u32 	%rd59, %r166, 4;
	add.s64 	%rd60, %rd3, %rd59;
	ld.global.u32 	%r167, [%rd60];
	setp.eq.s32 	%p48, %r167, %r358;
	add.s32 	%r169, %r362, 5;
	mul.wide.u32 	%rd61, %r169, 4;
	add.s64 	%rd62, %rd3, %rd61;
	ld.global.u32 	%r170, [%rd62];
	setp.eq.s32 	%p49, %r170, %r358;
	add.s32 	%r172, %r362, 6;
	mul.wide.u32 	%rd63, %r172, 4;
	add.s64 	%rd64, %rd3, %rd63;
	ld.global.u32 	%r173, [%rd64];
	setp.eq.s32 	%p50, %r173, %r358;
	add.s32 	%r175, %r362, 7;
	mul.wide.u32 	%rd65, %r175, 4;
	add.s64 	%rd66, %rd3, %rd65;
	ld.global.u32 	%r176, [%rd66];
	setp.eq.s32 	%p51, %r176, %r358;
	add.s32 	%r178, %r362, 8;
	mul.wide.u32 	%rd67, %r178, 4;
	add.s64 	%rd68, %rd3, %rd67;
	ld.global.u32 	%r179, [%rd68];
	setp.eq.s32 	%p52, %r179, %r358;
	add.s32 	%r181, %r362, 9;
	mul.wide.u32 	%rd69, %r181, 4;
	add.s64 	%rd70, %rd3, %rd69;
	ld.global.u32 	%r182, [%rd70];
	setp.eq.s32 	%p53, %r182, %r358;
	add.s32 	%r184, %r362, 10;
	mul.wide.u32 	%rd71, %r184, 4;
	add.s64 	%rd72, %rd3, %rd71;
	ld.global.u32 	%r185, [%rd72];
	setp.eq.s32 	%p54, %r185, %r358;
	add.s32 	%r187, %r362, 11;
	mul.wide.u32 	%rd73, %r187, 4;
	add.s64 	%rd74, %rd3, %rd73;
	ld.global.u32 	%r188, [%rd74];
	setp.eq.s32 	%p55, %r188, %r358;
	add.s32 	%r190, %r362, 12;
	mul.wide.u32 	%rd75, %r190, 4;
	add.s64 	%rd76, %rd3, %rd75;
	ld.global.u32 	%r191, [%rd76];
	setp.eq.s32 	%p56, %r191, %r358;
	add.s32 	%r193, %r362, 13;
	mul.wide.u32 	%rd77, %r193, 4;
	add.s64 	%rd78, %rd3, %rd77;
	ld.global.u32 	%r194, [%rd78];
	setp.eq.s32 	%p57, %r194, %r358;
	add.s32 	%r196, %r362, 14;
	mul.wide.u32 	%rd79, %r196, 4;
	add.s64 	%rd80, %rd3, %rd79;
	ld.global.u32 	%r197, [%rd80];
	setp.eq.s32 	%p58, %r197, %r358;
	add.s32 	%r199, %r362, 15;
	mul.wide.u32 	%rd81, %r199, 4;
	add.s64 	%rd82, %rd3, %rd81;
	ld.global.u32 	%r200, [%rd82];
	setp.eq.s32 	%p59, %r200, %r358;
	selp.b32 	%r201, 0, %r374, %p44;
	selp.b32 	%r202, 0, %r201, %p45;
	selp.b32 	%r203, 0, %r202, %p46;
	selp.b32 	%r204, 0, %r203, %p47;
	selp.b32 	%r205, 0, %r204, %p48;
	selp.b32 	%r206, 0, %r205, %p49;
	selp.b32 	%r207, 0, %r206, %p50;
	selp.b32 	%r208, 0, %r207, %p51;
	selp.b32 	%r209, 0, %r208, %p52;
	selp.b32 	%r210, 0, %r209, %p53;
	selp.b32 	%r211, 0, %r210, %p54;
	selp.b32 	%r212, 0, %r211, %p55;
	selp.b32 	%r213, 0, %r212, %p56;
	selp.b32 	%r214, 0, %r213, %p57;
	selp.b32 	%r215, 0, %r214, %p58;
	selp.b32 	%r374, 0, %r215, %p59;
	add.s32 	%r363, %r363, 16;
	add.s32 	%r362, %r362, 16;
	add.s32 	%r361, %r361, 16;
	setp.ne.s32 	%p60, %r361, 0;
	@%p60 bra 	$L__BB0_11;
	add.s32 	%r369, %r363, -7;
$L__BB0_13:
	setp.eq.s32 	%p61, %r13, 0;
	@%p61 bra 	$L__BB0_23;
	setp.lt.u32 	%p62, %r14, 7;
	@%p62 bra 	$L__BB0_16;
	add.s32 	%r217, %r25, %r369;
	mul.wide.u32 	%rd83, %r217, 4;
	add.s64 	%rd84, %rd3, %rd83;
	ld.global.u32 	%r218, [%rd84];
	setp.eq.s32 	%p63, %r218, %r358;
	add.s32 	%r220, %r217, 1;
	mul.wide.u32 	%rd85, %r220, 4;
	add.s64 	%rd86, %rd3, %rd85;
	ld.global.u32 	%r221, [%rd86];
	setp.eq.s32 	%p64, %r221, %r358;
	add.s32 	%r223, %r217, 2;
	mul.wide.u32 	%rd87, %r223, 4;
	add.s64 	%rd88, %rd3, %rd87;
	ld.global.u32 	%r224, [%rd88];
	setp.eq.s32 	%p65, %r224, %r358;
	add.s32 	%r226, %r217, 3;
	mul.wide.u32 	%rd89, %r226, 4;
	add.s64 	%rd90, %rd3, %rd89;
	ld.global.u32 	%r227, [%rd90];
	setp.eq.s32 	%p66, %r227, %r358;
	add.s32 	%r229, %r217, 4;
	mul.wide.u32 	%rd91, %r229, 4;
	add.s64 	%rd92, %rd3, %rd91;
	ld.global.u32 	%r230, [%rd92];
	setp.eq.s32 	%p67, %r230, %r358;
	add.s32 	%r232, %r217, 5;
	mul.wide.u32 	%rd93, %r232, 4;
	add.s64 	%rd94, %rd3, %rd93;
	ld.global.u32 	%r233, [%rd94];
	setp.eq.s32 	%p68, %r233, %r358;
	add.s32 	%r235, %r217, 6;
	mul.wide.u32 	%rd95, %r235, 4;
	add.s64 	%rd96, %rd3, %rd95;
	ld.global.u32 	%r236, [%rd96];
	setp.eq.s32 	%p69, %r236, %r358;
	add.s32 	%r238, %r217, 7;
	mul.wide.u32 	%rd97, %r238, 4;
	add.s64 	%rd98, %rd3, %rd97;
	ld.global.u32 	%r239, [%rd98];
	setp.eq.s32 	%p70, %r239, %r358;
	selp.b32 	%r240, 0, %r374, %p63;
	selp.b32 	%r241, 0, %r240, %p64;
	selp.b32 	%r242, 0, %r241, %p65;
	selp.b32 	%r243, 0, %r242, %p66;
	selp.b32 	%r244, 0, %r243, %p67;
	selp.b32 	%r245, 0, %r244, %p68;
	selp.b32 	%r246, 0, %r245, %p69;
	selp.b32 	%r374, 0, %r246, %p70;
	add.s32 	%r369, %r369, 8;
$L__BB0_16:
	setp.eq.s32 	%p71, %r15, 0;
	@%p71 bra 	$L__BB0_23;
	add.s32 	%r248, %r15, -1;
	setp.lt.u32 	%p72, %r248, 3;
	@%p72 bra 	$L__BB0_19;
	add.s32 	%r249, %r25, %r369;
	mul.wide.u32 	%rd99, %r249, 4;
	add.s64 	%rd100, %rd3, %rd99;
	ld.global.u32 	%r250, [%rd100];
	setp.eq.s32 	%p73, %r250, %r358;
	add.s32 	%r252, %r249, 1;
	mul.wide.u32 	%rd101, %r252, 4;
	add.s64 	%rd102, %rd3, %rd101;
	ld.global.u32 	%r253, [%rd102];
	setp.eq.s32 	%p74, %r253, %r358;
	add.s32 	%r255, %r249, 2;
	mul.wide.u32 	%rd103, %r255, 4;
	add.s64 	%rd104, %rd3, %rd103;
	ld.global.u32 	%r256, [%rd104];
	setp.eq.s32 	%p75, %r256, %r358;
	add.s32 	%r258, %r249, 3;
	mul.wide.u32 	%rd105, %r258, 4;
	add.s64 	%rd106, %rd3, %rd105;
	ld.global.u32 	%r259, [%rd106];
	setp.eq.s32 	%p76, %r259, %r358;
	selp.b32 	%r260, 0, %r374, %p73;
	selp.b32 	%r261, 0, %r260, %p74;
	selp.b32 	%r262, 0, %r261, %p75;
	selp.b32 	%r374, 0, %r262, %p76;
	add.s32 	%r369, %r369, 4;
$L__BB0_19:
	setp.eq.s32 	%p77, %r16, 0;
	@%p77 bra 	$L__BB0_23;
	setp.eq.s32 	%p78, %r16, 1;
	add.s32 	%r49, %r25, %r369;
	mul.wide.u32 	%rd107, %r49, 4;
	add.s64 	%rd108, %rd3, %rd107;
	ld.global.u32 	%r263, [%rd108];
	setp.eq.s32 	%p79, %r263, %r358;
	selp.b32 	%r374, 0, %r374, %p79;
	@%p78 bra 	$L__BB0_23;
	setp.eq.s32 	%p80, %r16, 2;
	add.s32 	%r264, %r49, 1;
	mul.wide.u32 	%rd109, %r264, 4;
	add.s64 	%rd110, %rd3, %rd109;
	ld.global.u32 	%r265, [%rd110];
	setp.eq.s32 	%p81, %r265, %r358;
	selp.b32 	%r374, 0, %r374, %p81;
	@%p80 bra 	$L__BB0_23;
	add.s32 	%r266, %r49, 2;
	mul.wide.u32 	%rd111, %r266, 4;
	add.s64 	%rd112, %rd3, %rd111;
	ld.global.u32 	%r267, [%rd112];
	setp.eq.s32 	%p82, %r267, %r358;
	selp.b32 	%r374, 0, %r374, %p82;
$L__BB0_23:
	add.s32 	%r359, %r22, 1;
	setp.ne.s32 	%p83, %r22, %r11;
	@%p83 bra 	$L__BB0_8;
	setp.eq.s32 	%p136, %r374, 1;
$L__BB0_25:
	not.pred 	%p84, %p136;
	@%p84 bra 	$L__BB0_47;
	atom.global.add.u32 	%r55, [%rd5], 1;
	mul.lo.s32 	%r56, %r55, 81;
	mov.b32 	%r375, 0;
	mov.u32 	%r377, %r375;
$L__BB0_27:
	setp.eq.s32 	%p85, %r8, 0;
	mul.lo.s32 	%r59, %r375, 9;
	add.s32 	%r60, %r59, %r3;
	add.s32 	%r269, %r59, %r56;
	setp.eq.s32 	%p86, %r375, %r7;
	mul.wide.u32 	%rd113, %r60, 4;
	add.s64 	%rd114, %rd3, %rd113;
	ld.global.u32 	%r270, [%rd114];
	mul.wide.s32 	%rd115, %r269, 4;
	add.s64 	%rd24, %rd2, %rd115;
	st.global.u32 	[%rd24], %r270;
	setp.ne.s32 	%p87, %r270, 0;
	and.pred  	%p88, %p86, %p85;
	or.pred  	%p89, %p87, %p88;
	@%p89 bra 	$L__BB0_29;
	add.s32 	%r271, %r377, %r56;
	mul.wide.s32 	%rd116, %r271, 4;
	add.s64 	%rd117, %rd1, %rd116;
	st.global.u32 	[%rd117], %r59;
	add.s32 	%r377, %r377, 1;
	mov.b32 	%r272, 0;
	st.local.v2.u32 	[%rd4], {%r375, %r272};
	mov.u64 	%rd118, $str;
	cvta.global.u64 	%rd119, %rd118;
	add.u64 	%rd120, %SP, 0;
	{ // callseq 0, 0
	.param .b64 param0;
	st.param.b64 	[param0], %rd119;
	.param .b64 param1;
	st.param.b64 	[param1], %rd120;
	.param .b32 retval0;
	call.uni (retval0), 
	vprintf, 
	(
	param0, 
	param1
	);
	ld.param.b32 	%r273, [retval0];
	} // callseq 0
	st.local.u32 	[%rd4], %r377;
	mov.u64 	%rd121, $str$1;
	cvta.global.u64 	%rd122, %rd121;
	{ // callseq 1, 0
	.param .b64 param0;
	st.param.b64 	[param0], %rd122;
	.param .b64 param1;
	st.param.b64 	[param1], %rd120;
	.param .b32 retval0;
	call.uni (retval0), 
	vprintf, 
	(
	param0, 
	param1
	);
	ld.param.b32 	%r275, [retval0];
	} // callseq 1
$L__BB0_29:
	setp.eq.s32 	%p91, %r8, 1;
	add.s32 	%r277, %r60, 1;
	mul.wide.u32 	%rd123, %r277, 4;
	add.s64 	%rd124, %rd3, %rd123;
	ld.global.u32 	%r278, [%rd124];
	st.global.u32 	[%rd24+4], %r278;
	setp.ne.s32 	%p92, %r278, 0;
	and.pred  	%p93, %p86, %p91;
	or.pred  	%p94, %p92, %p93;
	@%p94 bra 	$L__BB0_31;
	add.s32 	%r279, %r59, 1;
	add.s32 	%r280, %r377, %r56;
	mul.wide.s32 	%rd125, %r280, 4;
	add.s64 	%rd126, %rd1, %rd125;
	st.global.u32 	[%rd126], %r279;
	add.s32 	%r377, %r377, 1;
	mov.b32 	%r281, 1;
	st.local.v2.u32 	[%rd4], {%r375, %r281};
	mov.u64 	%rd127, $str;
	cvta.global.u64 	%rd128, %rd127;
	add.u64 	%rd129, %SP, 0;
	{ // callseq 2, 0
	.param .b64 param0;
	st.param.b64 	[param0], %rd128;
	.param .b64 param1;
	st.param.b64 	[param1], %rd129;
	.param .b32 retval0;
	call.uni (retval0), 
	vprintf, 
	(
	param0, 
	param1
	);
	ld.param.b32 	%r282, [retval0];
	} // callseq 2
	st.local.u32 	[%rd4], %r377;
	mov.u64 	%rd130, $str$1;
	cvta.global.u64 	%rd131, %rd130;
	{ // callseq 3, 0
	.param .b64 param0;
	st.param.b64 	[param0], %rd131;
	.param .b64 param1;
	st.param.b64 	[param1], %rd129;
	.param .b32 retval0;
	call.uni (retval0), 
	vprintf, 
	(
	param0, 
	param1
	);
	ld.param.b32 	%r284, [retval0];
	} // callseq 3
$L__BB0_31:
	setp.eq.s32 	%p96, %r8, 2;
	add.s32 	%r286, %r60, 2;
	mul.wide.u32 	%rd132, %r286, 4;
	add.s64 	%rd133, %rd3, %rd132;
	ld.global.u32 	%r287, [%rd133];
	st.global.u32 	[%rd24+8], %r287;
	setp.ne.s32 	%p97, %r287, 0;
	and.pred  	%p98, %p86, %p96;
	or.pred  	%p99, %p97, %p98;
	@%p99 bra 	$L__BB0_33;
	add.s32 	%r288, %r59, 2;
	add.s32 	%r289, %r377, %r56;
	mul.wide.s32 	%rd134, %r289, 4;
	add.s64 	%rd135, %rd1, %rd134;
	st.global.u32 	[%rd135], %r288;
	add.s32 	%r377, %r377, 1;
	mov.b32 	%r290, 2;
	st.local.v2.u32 	[%rd4], {%r375, %r290};
	mov.u64 	%rd136, $str;
	cvta.global.u64 	%rd137, %rd136;
	add.u64 	%rd138, %SP, 0;
	{ // callseq 4, 0
	.param .b64 param0;
	st.param.b64 	[param0], %rd137;
	.param .b64 param1;
	st.param.b64 	[param1], %rd138;
	.param .b32 retval0;
	call.uni (retval0), 
	vprintf, 
	(
	param0, 
	param1
	);
	ld.param.b32 	%r291, [retval0];
	} // callseq 4
	st.local.u32 	[%rd4], %r377;
	mov.u64 	%rd139, $str$1;
	cvta.global.u64 	%rd140, %rd139;
	{ // callseq 5, 0
	.param .b64 param0;
	st.param.b64 	[param0], %rd140;
	.param .b64 param1;
	st.param.b64 	[param1], %rd138;
	.param .b32 retval0;
	call.uni (retval0), 
	vprintf, 
	(
	param0, 
	param1
	);
	ld.param.b32 	%r293, [retval0];
	} // callseq 5
$L__BB0_33:
	setp.eq.s32 	%p101, %r8, 3;
	add.s32 	%r295, %r60, 3;
	mul.wide.u32 	%rd141, %r295, 4;
	add.s64 	%rd142, %rd3, %rd141;
	ld.global.u32 	%r296, [%rd142];
	st.global.u32 	[%rd24+12], %r296;
	setp.ne.s32 	%p102, %r296, 0;
	and.pred  	%p103, %p86, %p101;
	or.pred  	%p104, %p102, %p103;
	@%p104 bra 	$L__BB0_35;
	add.s32 	%r297, %r59, 3;
	add.s32 	%r298, %r377, %r56;
	mul.wide.s32 	%rd143, %r298, 4;
	add.s64 	%rd144, %rd1, %rd143;
	st.global.u32 	[%rd144], %r297;
	add.s32 	%r377, %r377, 1;
	mov.b32 	%r299, 3;
	st.local.v2.u32 	[%rd4], {%r375, %r299};
	mov.u64 	%rd145, $str;
	cvta.global.u64 	%rd146, %rd145;
	add.u64 	%rd147, %SP, 0;
	{ // callseq 6, 0
	.param .b64 param0;
	st.param.b64 	[param0], %rd146;
	.param .b64 param1;
	st.param.b64 	[param1], %rd147;
	.param .b32 retval0;
	call.uni (retval0), 
	vprintf, 
	(
	param0, 
	param1
	);
	ld.param.b32 	%r300, [retval0];
	} // callseq 6
	st.local.u32 	[%rd4], %r377;
	mov.u64 	%rd148, $str$1;
	cvta.global.u64 	%rd149, %rd148;
	{ // callseq 7, 0
	.param .b64 param0;
	st.param.b64 	[param0], %rd149;
	.param .b64 param1;
	st.param.b64 	[param1], %rd147;
	.param .b32 retval0;
	call.uni (retval0), 
	vprintf, 
	(
	param0, 
	param1
	);
	ld.param.b32 	%r302, [retval0];
	} // callseq 7
$L__BB0_35:
	setp.eq.s32 	%p106, %r8, 4;
	add.s32 	%r304, %r60, 4;
	mul.wide.u32 	%rd150, %r304, 4;
	add.s64 	%rd151, %rd3, %rd150;
	ld.global.u32 	%r305, [%rd151];
	st.global.u32 	[%rd24+16], %r305;
	setp.ne.s32 	%p107, %r305, 0;
	and.pred  	%p108, %p86, %p106;
	or.pred  	%p109, %p107, %p108;
	@%p109 bra 	$L__BB0_37;
	add.s32 	%r306, %r59, 4;
	add.s32 	%r307, %r377, %r56;
	mul.wide.s32 	%rd152, %r307, 4;
	add.s64 	%rd153, %rd1, %rd152;
	st.global.u32 	[%rd153], %r306;
	add.s32 	%r377, %r377, 1;
	mov.b32 	%r308, 4;
	st.local.v2.u32 	[%rd4], {%r375, %r308};
	mov.u64 	%rd154, $str;
	cvta.global.u64 	%rd155, %rd154;
	add.u64 	%rd156, %SP, 0;
	{ // callseq 8, 0
	.param .b64 param0;
	st.param.b64 	[param0], %rd155;
	.param .b64 param1;
	st.param.b64 	[param1], %rd156;
	.param .b32 retval0;
	call.uni (retval0), 
	vprintf, 
	(
	param0, 
	param1
	);
	ld.param.b32 	%r309, [retval0];
	} // callseq 8
	st.local.u32 	[%rd4], %r377;
	mov.u64 	%rd157, $str$1;
	cvta.global.u64 	%rd158, %rd157;
	{ // callseq 9, 0
	.param .b64 param0;
	st.param.b64 	[param0], %rd158;
	.param .b64 param1;
	st.param.b64 	[param1], %rd156;
	.param .b32 retval0;
	call.uni (retval0), 
	vprintf, 
	(
	param0, 
	param1
	);
	ld.param.b32 	%r311, [retval0];
	} // callseq 9
$L__BB0_37:
	setp.eq.s32 	%p111, %r8, 5;
	add.s32 	%r313, %r60, 5;
	mul.wide.u32 	%rd159, %r313, 4;
	add.s64 	%rd160, %rd3, %rd159;
	ld.global.u32 	%r314, [%rd160];
	st.global.u32 	[%rd24+20], %r314;
	setp.ne.s32 	%p112, %r314, 0;
	and.pred  	%p113, %p86, %p111;
	or.pred  	%p114, %p112, %p113;
	@%p114 bra 	$L__BB0_39;
	add.s32 	%r315, %r59, 5;
	add.s32 	%r316, %r377, %r56;
	mul.wide.s32 	%rd161, %r316, 4;
	add.s64 	%rd162, %rd1, %rd161;
	st.global.u32 	[%rd162], %r315;
	add.s32 	%r377, %r377, 1;
	mov.b32 	%r317, 5;
	st.local.v2.u32 	[%rd4], {%r375, %r317};
	mov.u64 	%rd163, $str;
	cvta.global.u64 	%rd164, %rd163;
	add.u64 	%rd165, %SP, 0;
	{ // callseq 10, 0
	.param .b64 param0;
	st.param.b64 	[param0], %rd164;
	.param .b64 param1;
	st.param.b64 	[param1], %rd165;
	.param .b32 retval0;
	call.uni (retval0), 
	vprintf, 
	(
	param0, 
	param1
	);
	ld.param.b32 	%r318, [retval0];
	} // callseq 10
	st.local.u32 	[%rd4], %r377;
	mov.u64 	%rd166, $str$1;
	cvta.global.u64 	%rd167, %rd166;
	{ // callseq 11, 0
	.param .b64 param0;
	st.param.b64 	[param0], %rd167;
	.param .b64 param1;
	st.param.b64 	[param1], %rd165;
	.param .b32 retval0;
	call.uni (retval0), 
	vprintf, 
	(
	param0, 
	param1
	);
	ld.param.b32 	%r320, [retval0];
	} // callseq 11
$L__BB0_39:
	setp.eq.s32 	%p116, %r8, 6;
	add.s32 	%r322, %r60, 6;
	mul.wide.u32 	%rd168, %r322, 4;
	add.s64 	%rd169, %rd3, %rd168;
	ld.global.u32 	%r323, [%rd169];
	st.global.u32 	[%rd24+24], %r323;
	setp.ne.s32 	%p117, %r323, 0;
	and.pred  	%p118, %p86, %p116;
	or.pred  	%p119, %p117, %p118;
	@%p119 bra 	$L__BB0_41;
	add.s32 	%r324, %r59, 6;
	add.s32 	%r325, %r377, %r56;
	mul.wide.s32 	%rd170, %r325, 4;
	add.s64 	%rd171, %rd1, %rd170;
	st.global.u32 	[%rd171], %r324;
	add.s32 	%r377, %r377, 1;
	mov.b32 	%r326, 6;
	st.local.v2.u32 	[%rd4], {%r375, %r326};
	mov.u64 	%rd172, $str;
	cvta.global.u64 	%rd173, %rd172;
	add.u64 	%rd174, %SP, 0;
	{ // callseq 12, 0
	.param .b64 param0;
	st.param.b64 	[param0], %rd173;
	.param .b64 param1;
	st.param.b64 	[param1], %rd174;
	.param .b32 retval0;
	call.uni (retval0), 
	vprintf, 
	(
	param0, 
	param1
	);
	ld.param.b32 	%r327, [retval0];
	} // callseq 12
	st.local.u32 	[%rd4], %r377;
	mov.u64 	%rd175, $str$1;
	cvta.global.u64 	%rd176, %rd175;
	{ // callseq 13, 0
	.param .b64 param0;
	st.param.b64 	[param0], %rd176;
	.param .b64 param1;
	st.param.b64 	[param1], %rd174;
	.param .b32 retval0;
	call.uni (retval0), 
	vprintf, 
	(
	param0, 
	param1
	);
	ld.param.b32 	%r329, [retval0];
	} // callseq 13
$L__BB0_41:
	setp.eq.s32 	%p121, %r8, 7;
	add.s32 	%r331, %r60, 7;
	mul.wide.u32 	%rd177, %r331, 4;
	add.s64 	%rd178, %rd3, %rd177;
	ld.global.u32 	%r332, [%rd178];
	st.global.u32 	[%rd24+28], %r332;
	setp.ne.s32 	%p122, %r332, 0;
	and.pred  	%p123, %p86, %p121;
	or.pred  	%p124, %p122, %p123;
	@%p124 bra 	$L__BB0_43;
	add.s32 	%r333, %r59, 7;
	add.s32 	%r334, %r377, %r56;
	mul.wide.s32 	%rd179, %r334, 4;
	add.s64 	%rd180, %rd1, %rd179;
	st.global.u32 	[%rd180], %r333;
	add.s32 	%r377, %r377, 1;
	mov.b32 	%r335, 7;
	st.local.v2.u32 	[%rd4], {%r375, %r335};
	mov.u64 	%rd181, $str;
	cvta.global.u64 	%rd182, %rd181;
	add.u64 	%rd183, %SP, 0;
	{ // callseq 14, 0
	.param .b64 param0;
	st.param.b64 	[param0], %rd182;
	.param .b64 param1;
	st.param.b64 	[param1], %rd183;
	.param .b32 retval0;
	call.uni (retval0), 
	vprintf, 
	(
	param0, 
	param1
	);
	ld.param.b32 	%r336, [retval0];
	} // callseq 14
	st.local.u32 	[%rd4], %r377;
	mov.u64 	%rd184, $str$1;
	cvta.global.u64 	%rd185, %rd184;
	{ // callseq 15, 0
	.param .b64 param0;
	st.param.b64 	[param0], %rd185;
	.param .b64 param1;
	st.param.b64 	[param1], %rd183;
	.param .b32 retval0;
	call.uni (retval0), 
	vprintf, 
	(
	param0, 
	param1
	);
	ld.param.b32 	%r338, [retval0];
	} // callseq 15
$L__BB0_43:
	setp.eq.s32 	%p126, %r8, 8;
	add.s32 	%r340, %r60, 8;
	mul.wide.u32 	%rd186, %r340, 4;
	add.s64 	%rd187, %rd3, %rd186;
	ld.global.u32 	%r341, [%rd187];
	st.global.u32 	[%rd24+32], %r341;
	setp.ne.s32 	%p127, %r341, 0;
	and.pred  	%p128, %p86, %p126;
	or.pred  	%p129, %p127, %p128;
	@%p129 bra 	$L__BB0_45;
	add.s32 	%r342, %r59, 8;
	add.s32 	%r343, %r377, %r56;
	mul.wide.s32 	%rd188, %r343, 4;
	add.s64 	%rd189, %rd1, %rd188;
	st.global.u32 	[%rd189], %r342;
	add.s32 	%r377, %r377, 1;
	mov.b32 	%r344, 8;
	st.local.v2.u32 	[%rd4], {%r375, %r344};
	mov.u64 	%rd190, $str;
	cvta.global.u64 	%rd191, %rd190;
	add.u64 	%rd192, %SP, 0;
	{ // callseq 16, 0
	.param .b64 param0;
	st.param.b64 	[param0], %rd191;
	.param .b64 param1;
	st.param.b64 	[param1], %rd192;
	.param .b32 retval0;
	call.uni (retval0), 
	vprintf, 
	(
	param0, 
	param1
	);
	ld.param.b32 	%r345, [retval0];
	} // callseq 16
	st.local.u32 	[%rd4], %r377;
	mov.u64 	%rd193, $str$1;
	cvta.global.u64 	%rd194, %rd193;
	{ // callseq 17, 0
	.param .b64 param0;
	st.param.b64 	[param0], %rd194;
	.param .b64 param1;
	st.param.b64 	[param1], %rd192;
	.param .b32 retval0;
	call.uni (retval0), 
	vprintf, 
	(
	param0, 
	param1
	);
	ld.param.b32 	%r347, [retval0];
	} // callseq 17
$L__BB0_45:
	add.s32 	%r375, %r375, 1;
	setp.ne.s32 	%p130, %r375, 9;
	@%p130 bra 	$L__BB0_27;
	ld.param.u64 	%rd203, [_Z13cudaBFSKernelPiS_iS_S_S__param_5];
	cvta.to.global.u64 	%rd195, %rd203;
	mul.wide.s32 	%rd196, %r55, 4;
	add.s64 	%rd197, %rd195, %rd196;
	st.global.u32 	[%rd197], %r377;
	st.local.u32 	[%rd4], %r377;
	mov.u64 	%rd198, $str$2;
	cvta.global.u64 	%rd199, %rd198;
	add.u64 	%rd200, %SP, 0;
	{ // callseq 18, 0
	.param .b64 param0;
	st.param.b64 	[param0], %rd199;
	.param .b64 param1;
	st.param.b64 	[param1], %rd200;
	.param .b32 retval0;
	call.uni (retval0), 
	vprintf, 
	(
	param0, 
	param1
	);
	ld.param.b32 	%r349, [retval0];
	} // callseq 18
	add.s32 	%r351, %r6, %r56;
	mul.wide.s32 	%rd201, %r351, 4;
	add.s64 	%rd202, %rd2, %rd201;
	st.global.u32 	[%rd202], %r358;
$L__BB0_47:
	add.s32 	%r358, %r358, 1;
	setp.ne.s32 	%p131, %r358, 10;
	@%p131 bra 	$L__BB0_6;
$L__BB0_48:
	setp.ne.s32 	%p132, %r5, 0;
	add.s32 	%r357, %r357, 1;
	setp.lt.u32 	%p133, %r357, %r352;
	and.pred  	%p134, %p133, %p132;
	@%p134 bra 	$L__BB0_4;
$L__BB0_49:
	ld.param.u32 	%r355, [_Z13cudaBFSKernelPiS_iS_S_S__param_2];
	mov.u32 	%r353, %ntid.x;
	mov.u32 	%r354, %nctaid.x;
	mad.lo.s32 	%r356, %r353, %r354, %r356;
	setp.lt.u32 	%p135, %r356, %r355;
	@%p135 bra 	$L__BB0_2;
$L__BB0_50:
	ret;

}


// ===== COMPILED SASS (sm_100) =====

	.target	sm_100

	.elftype	@"ET_EXEC"


//--------------------- .note.nv.tkinfo           --------------------------
	.section	.note.nv.tkinfo,"",@"SHT_NOTE"
	.sectionflags	@"SHF_NOTE_NV_TKINFO"
	.tkinfo
        /*0018*/ 	.word	0x00000002
        /*0030*/ 	.string	""
        /*0030*/ 	.string	"ptxas"
        /*0030*/ 	.string	"Cuda compilation tools, release 13.0, V13.0.88"
        /*0030*/ 	.string	"Build cuda_13.0.r13.0/compiler.36424714_0"
        /*0030*/ 	.string	"-arch sm_100 -m 64 "



//--------------------- .note.nv.cuinfo           --------------------------
	.section	.note.nv.cuinfo,"",@"SHT_NOTE"
	.sectionflags	@"SHF_NOTE_NV_CUINFO"
        /*0018*/ 	.short	0x0002
        /*001a*/ 	.short	0x0064
        /*001c*/ 	.short	0x0082
	.zero		2


//--------------------- .nv.info                  --------------------------
	.section	.nv.info,"",@"SHT_CUDA_INFO"
	.align	4


	//----- nvinfo : EIATTR_REGCOUNT
	.align		4
        /*0000*/ 	.byte	0x04, 0x2f
        /*0002*/ 	.short	(.L_4 - .L_3)
	.align		4
.L_3:
        /*0004*/ 	.word	index@(_Z13cudaBFSKernelPiS_iS_S_S_)
        /*0008*/ 	.word	0x0000003f


	//----- nvinfo : EIATTR_FRAME_SIZE
	.align		4
.L_4:
        /*000c*/ 	.byte	0x04, 0x11
        /*000e*/ 	.short	(.L_6 - .L_5)
	.align		4
.L_5:
        /*0010*/ 	.word	index@(_Z13cudaBFSKernelPiS_iS_S_S_)
        /*0014*/ 	.word	0x00000008


	//----- nvinfo : EIATTR_MIN_STACK_SIZE
	.align		4
.L_6:
        /*0018*/ 	.byte	0x04, 0x12
        /*001a*/ 	.short	(.L_8 - .L_7)
	.align		4
.L_7:
        /*001c*/ 	.word	index@(_Z13cudaBFSKernelPiS_iS_S_S_)
        /*0020*/ 	.word	0x00000008
.L_8:


//--------------------- .nv.compat                --------------------------
	.section	.nv.compat,"",@"SHT_CUDA_COMPAT_INFO"
	.align	4
        /*0000*/ 	.byte	0x02, 0x09, 0x00, 0x00, 0x02, 0x02, 0x01, 0x00, 0x02, 0x05, 0x05, 0x00, 0x03, 0x07, 0x01, 0x01
        /*0010*/ 	.byte	0x02, 0x03, 0x00, 0x00, 0x02, 0x06, 0x01, 0x00, 0x04, 0x0b, 0x08, 0x00, 0x09, 0x00, 0x00, 0x00
        /*0020*/ 	.byte	0x00, 0x00, 0x00, 0x00


//--------------------- .nv.info._Z13cudaBFSKernelPiS_iS_S_S_ --------------------------
	.section	.nv.info._Z13cudaBFSKernelPiS_iS_S_S_,"",@"SHT_CUDA_INFO"
	.sectionflags	@""
	.align	4


	//----- nvinfo : EIATTR_CUDA_API_VERSION
	.align		4
        /*0000*/ 	.byte	0x04, 0x37
        /*0002*/ 	.short	(.L_10 - .L_9)
.L_9:
        /*0004*/ 	.word	0x00000082


	//----- nvinfo : EIATTR_KPARAM_INFO
	.align		4
.L_10:
        /*0008*/ 	.byte	0x04, 0x17
        /*000a*/ 	.short	(.L_12 - .L_11)
.L_11:
        /*000c*/ 	.word	0x00000000
        /*0010*/ 	.short	0x0005
        /*0012*/ 	.short	0x0028
        /*0014*/ 	.byte	0x00, 0xf5, 0x21, 0x00


	//----- nvinfo : EIATTR_KPARAM_INFO
	.align		4
.L_12:
        /*0018*/ 	.byte	0x04, 0x17
        /*001a*/ 	.short	(.L_14 - .L_13)
.L_13:
        /*001c*/ 	.word	0x00000000
        /*0020*/ 	.short	0x0004
        /*0022*/ 	.short	0x0020
        /*0024*/ 	.byte	0x00, 0xf5, 0x21, 0x00


	//----- nvinfo : EIATTR_KPARAM_INFO
	.align		4
.L_14:
        /*0028*/ 	.byte	0x04, 0x17
        /*002a*/ 	.short	(.L_16 - .L_15)
.L_15:
        /*002c*/ 	.word	0x00000000
        /*0030*/ 	.short	0x0003
        /*0032*/ 	.short	0x0018
        /*0034*/ 	.byte	0x00, 0xf5, 0x21, 0x00


	//----- nvinfo : EIATTR_KPARAM_INFO
	.align		4
.L_16:
        /*0038*/ 	.byte	0x04, 0x17
        /*003a*/ 	.short	(.L_18 - .L_17)
.L_17:
        /*003c*/ 	.word	0x00000000
        /*0040*/ 	.short	0x0002
        /*0042*/ 	.short	0x0010
        /*0044*/ 	.byte	0x00, 0xf0, 0x11, 0x00


	//----- nvinfo : EIATTR_KPARAM_INFO
	.align		4
.L_18:
        /*0048*/ 	.byte	0x04, 0x17
        /*004a*/ 	.short	(.L_20 - .L_19)
.L_19:
        /*004c*/ 	.word	0x00000000
        /*0050*/ 	.short	0x0001
        /*0052*/ 	.short	0x0008
        /*0054*/ 	.byte	0x00, 0xf5, 0x21, 0x00


	//----- nvinfo : EIATTR_KPARAM_INFO
	.align		4
.L_20:
        /*0058*/ 	.byte	0x04, 0x17
        /*005a*/ 	.short	(.L_22 - .L_21)
.L_21:
        /*005c*/ 	.word	0x00000000
        /*0060*/ 	.short	0x0000
        /*0062*/ 	.short	0x0000
        /*0064*/ 	.byte	0x00, 0xf5, 0x21, 0x00


	//----- nvinfo : EIATTR_SPARSE_MMA_MASK
	.align		4
.L_22:
        /*0068*/ 	.byte	0x03, 0x50
        /*006a*/ 	.short	0x0000


	//----- nvinfo : EIATTR_MAXREG_COUNT
	.align		4
        /*006c*/ 	.byte	0x03, 0x1b
        /*006e*/ 	.short	0x00ff


	//----- nvinfo : EIATTR_EXTERNS
	.align		4
        /*0070*/ 	.byte	0x04, 0x0f
        /*0072*/ 	.short	(.L_24 - .L_23)


	//   ....[0]....
	.align		4
.L_23:
        /*0074*/ 	.word	index@(vprintf)


	//----- nvinfo : EIATTR_MERCURY_ISA_VERSION
	.align		4
.L_24:
        /*0078*/ 	.byte	0x03, 0x5f
        /*007a*/ 	.short	0x0101


	//----- nvinfo : EIATTR_INT_WARP_WIDE_INSTR_OFFSETS
	.align		4
        /*007c*/ 	.byte	0x04, 0x31
        /*007e*/ 	.short	(.L_26 - .L_25)


	//   ....[0]....
.L_25:
        /*0080*/ 	.word	0x00001690


	//   ....[1]....
        /*0084*/ 	.word	0x00001750


	//----- nvinfo : EIATTR_VRC_CTA_INIT_COUNT
	.align		4
.L_26:
        /*0088*/ 	.byte	0x02, 0x4a
	.zero		1
	.zero		1


	//----- nvinfo : EIATTR_SYSCALL_OFFSETS
	.align		4
        /*008c*/ 	.byte	0x04, 0x46
        /*008e*/ 	.short	(.L_28 - .L_27)


	//   ....[0]....
.L_27:
        /*0090*/ 	.word	0x00001950


	//   ....[1]....
        /*0094*/ 	.word	0x000019e0


	//   ....[2]....
        /*0098*/ 	.word	0x00001ba0


	//   ....[3]....
        /*009c*/ 	.word	0x00001c30


	//   ....[4]....
        /*00a0*/ 	.word	0x00001df0


	//   ....[5]....
        /*00a4*/ 	.word	0x00001e80


	//   ....[6]....
        /*00a8*/ 	.word	0x00002040


	//   ....[7]....
        /*00ac*/ 	.word	0x000020d0


	//   ....[8]....
        /*00b0*/ 	.word	0x00002290


	//   ....[9]....
        /*00b4*/ 	.word	0x00002320


	//   ....[10]....
        /*00b8*/ 	.word	0x000024e0


	//   ....[11]....
        /*00bc*/ 	.word	0x00002570


	//   ....[12]....
        /*00c0*/ 	.word	0x00002730


	//   ....[13]....
        /*00c4*/ 	.word	0x000027c0


	//   ....[14]....
        /*00c8*/ 	.word	0x00002980


	//   ....[15]....
        /*00cc*/ 	.word	0x00002a10


	//   ....[16]....
        /*00d0*/ 	.word	0x00002bd0


	//   ....[17]....
        /*00d4*/ 	.word	0x00002c70


	//   ....[18]....
        /*00d8*/ 	.word	0x00002d90


	//----- nvinfo : EIATTR_EXIT_INSTR_OFFSETS
	.align		4
.L_28:
        /*00dc*/ 	.byte	0x04, 0x1c
        /*00de*/ 	.short	(.L_30 - .L_29)


	//   ....[0]....
.L_29:
        /*00e0*/ 	.word	0x000000c0


	//   ....[1]....
        /*00e4*/ 	.word	0x00002ef0


	//----- nvinfo : EIATTR_CRS_STACK_SIZE
	.align		4
.L_30:
        /*00e8*/ 	.byte	0x04, 0x1e
        /*00ea*/ 	.short	(.L_32 - .L_31)
.L_31:
        /*00ec*/ 	.word	0x00000000


	//----- nvinfo : EIATTR_CBANK_PARAM_SIZE
	.align		4
.L_32:
        /*00f0*/ 	.byte	0x03, 0x19
        /*00f2*/ 	.short	0x0030


	//----- nvinfo : EIATTR_PARAM_CBANK
	.align		4
        /*00f4*/ 	.byte	0x04, 0x0a
        /*00f6*/ 	.short	(.L_34 - .L_33)
	.align		4
.L_33:
        /*00f8*/ 	.word	index@(.nv.constant0._Z13cudaBFSKernelPiS_iS_S_S_)
        /*00fc*/ 	.short	0x0380
        /*00fe*/ 	.short	0x0030


	//----- nvinfo : EIATTR_SW_WAR
	.align		4
.L_34:
        /*0100*/ 	.byte	0x04, 0x36
        /*0102*/ 	.short	(.L_36 - .L_35)
.L_35:
        /*0104*/ 	.word	0x00000008
.L_36:


//--------------------- .nv.callgraph             --------------------------
	.section	.nv.callgraph,"",@"SHT_CUDA_CALLGRAPH"
	.align	4
	.sectionentsize	8
	.align		4
        /*0000*/ 	.word	0x00000000
	.align		4
        /*0004*/ 	.word	0xffffffff
	.align		4
        /*0008*/ 	.word	index@(_Z13cudaBFSKernelPiS_iS_S_S_)
	.align		4
        /*000c*/ 	.word	index@(vprintf)
	.align		4
        /*0010*/ 	.word	0x00000000
	.align		4
        /*0014*/ 	.word	0xfffffffe
	.align		4
        /*0018*/ 	.word	0x00000000
	.align		4
        /*001c*/ 	.word	0xfffffffd
	.align		4
        /*0020*/ 	.word	0x00000000
	.align		4
        /*0024*/ 	.word	0xfffffffc


//--------------------- .nv.constant4             --------------------------
	.section	.nv.constant4,"a",@progbits
	.align	8
	.align		8
.nv.constant4:
        /*0000*/ 	.dword	vprintf
	.align		8
        /*0008*/ 	.dword	$str
	.align		8
        /*0010*/ 	.dword	$str$1
	.align		8
        /*0018*/ 	.dword	$str$2


//--------------------- .text._Z13cudaBFSKernelPiS_iS_S_S_ --------------------------
	.section	.text._Z13cudaBFSKernelPiS_iS_S_S_,"ax",@progbits
	.align	128
        .global         _Z13cudaBFSKernelPiS_iS_S_S_
        .type           _Z13cudaBFSKernelPiS_iS_S_S_,@function
        .size           _Z13cudaBFSKernelPiS_iS_S_S_,(.L_x_54 - _Z13cudaBFSKernelPiS_iS_S_S_)
        .other          _Z13cudaBFSKernelPiS_iS_S_S_,@"STO_CUDA_ENTRY STV_DEFAULT"
_Z13cudaBFSKernelPiS_iS_S_S_:
.text._Z13cudaBFSKernelPiS_iS_S_S_:
[----:B------:R-:W0:Y:S01]  /*0000*/  LDC R1, c[0x0][0x37c] ;  /* 0x0000df00ff017b82 */ /* 0x000e220000000800 */
[----:B------:R-:W1:Y:S01]  /*0010*/  S2R R0, SR_TID.X ;  /* 0x0000000000007919 */ /* 0x000e620000002100 */
[----:B------:R-:W2:Y:S06]  /*0020*/  LDCU UR5, c[0x0][0x2fc] ;  /* 0x00005f80ff0577ac */ /* 0x000eac0008000800 */
[----:B------:R-:W1:Y:S01]  /*0030*/  S2UR UR6, SR_CTAID.X ;  /* 0x00000000000679c3 */ /* 0x000e620000002500 */
[----:B0-----:R-:W-:Y:S01]  /*0040*/  VIADD R1, R1, 0xfffffff8 ;  /* 0xfffffff801017836 */ /* 0x001fe20000000000 */
[----:B------:R-:W0:Y:S01]  /*0050*/  LDCU UR7, c[0x0][0x390] ;  /* 0x00007200ff0777ac */ /* 0x000e220008000800 */
[----:B------:R-:W3:Y:S05]  /*0060*/  LDCU UR4, c[0x0][0x2f8] ;  /* 0x00005f00ff0477ac */ /* 0x000eea0008000800 */
[----:B------:R-:W1:Y:S01]  /*0070*/  LDC R19, c[0x0][0x360] ;  /* 0x0000d800ff137b82 */ /* 0x000e620000000800 */
[----:B---3--:R-:W-:-:S05]  /*0080*/  IADD3 R16, P1, PT, R1, UR4, RZ ;  /* 0x0000000401107c10 */ /* 0x008fca000ff3e0ff */
[----:B--2---:R-:W-:Y:S02]  /*0090*/  IMAD.X R17, RZ, RZ, UR5, P1 ;  /* 0x00000005ff117e24 */ /* 0x004fe400088e06ff */
[----:B-1----:R-:W-:-:S05]  /*00a0*/  IMAD R19, R19, UR6, R0 ;  /* 0x0000000613137c24 */ /* 0x002fca000f8e0200 */
[----:B0-----:R-:W-:-:S13]  /*00b0*/  ISETP.GE.U32.AND P0, PT, R19, UR7, PT ;  /* 0x0000000713007c0c */ /* 0x001fda000bf06070 */
[----:B------:R-:W-:Y:S05]  /*00c0*/  @P0 EXIT ;  /* 0x000000000000094d */ /* 0x000fea0003800000 */
[----:B------:R-:W0:Y:S02]  /*00d0*/  LDCU.64 UR36, c[0x0][0x358] ;  /* 0x00006b00ff2477ac */ /* 0x000e240008000a00 */
.L_x_52:
[----:B------:R-:W-:Y:S01]  /*00e0*/  IMAD R23, R19, 0x51, RZ ;  /* 0x0000005113177824 */ /* 0x000fe200078e02ff */
[----:B------:R-:W-:Y:S04]  /*00f0*/  BSSY B10, `(.L_x_0) ;  /* 0x00002d90000a7945 */ /* 0x000fe80003800000 */
[----:B------:R-:W-:-:S13]  /*0100*/  ISETP.GT.U32.AND P0, PT, R23, -0x52, PT ;  /* 0xffffffae1700780c */ /* 0x000fda0003f04070 */
[----:B------:R-:W-:Y:S05]  /*0110*/  @P0 BRA `(.L_x_1) ;  /* 0x0000002c00580947 */ /* 0x000fea0003800000 */
[----:B------:R-:W-:-:S07]  /*0120*/  IMAD.MOV.U32 R38, RZ, RZ, R23 ;  /* 0x000000ffff267224 */ /* 0x000fce00078e0017 */
.L_x_51:
[----:B------:R-:W1:Y:S02]  /*0130*/  LDC.64 R34, c[0x0][0x380] ;  /* 0x0000e000ff227b82 */ /* 0x000e640000000a00 */
[----:B-1----:R-:W-:-:S05]  /*0140*/  IMAD.WIDE R2, R38, 0x4, R34 ;  /* 0x0000000426027825 */ /* 0x002fca00078e0222 */
[----:B0-----:R-:W2:Y:S01]  /*0150*/  LDG.E R39, desc[UR36][R2.64] ;  /* 0x0000002402277981 */ /* 0x001ea2000c1e1900 */
[----:B------:R-:W-:Y:S01]  /*0160*/  BSSY B9, `(.L_x_2) ;  /* 0x00002cc000097945 */ /* 0x000fe20003800000 */
[----:B--2---:R-:W-:-:S13]  /*0170*/  ISETP.NE.AND P0, PT, R39, RZ, PT ;  /* 0x000000ff2700720c */ /* 0x004fda0003f05270 */
[----:B------:R-:W-:Y:S05]  /*0180*/  @P0 BRA `(.L_x_3) ;  /* 0x0000002c00240947 */ /* 0x000fea0003800000 */
[----:B------:R-:W-:Y:S02]  /*0190*/  IMAD R40, R19, -0x51, R38 ;  /* 0xffffffaf13287824 */ /* 0x000fe400078e0226 */
[----:B------:R-:W-:Y:S02]  /*01a0*/  IMAD.MOV.U32 R43, RZ, RZ, 0x1 ;  /* 0x00000001ff2b7424 */ /* 0x000fe400078e00ff */
[----:B------:R-:W-:-:S05]  /*01b0*/  IMAD.HI R41, R40, 0x38e38e39, RZ ;  /* 0x38e38e3928297827 */ /* 0x000fca00078e02ff */
[----:B------:R-:W-:-:S04]  /*01c0*/  SHF.R.S32.HI R0, RZ, 0x1, R41 ;  /* 0x00000001ff007819 */ /* 0x000fc80000011429 */
[----:B------:R-:W-:-:S05]  /*01d0*/  LEA.HI R41, R41, R0, RZ, 0x1 ;  /* 0x0000000029297211 */ /* 0x000fca00078f08ff */
[----:B------:R-:W-:-:S04]  /*01e0*/  IMAD R42, R41, -0x9, R40 ;  /* 0xfffffff7292a7824 */ /* 0x000fc800078e0228 */
[----:B------:R-:W-:Y:S01]  /*01f0*/  IMAD.IADD R45, R23, 0x1, R42 ;  /* 0x00000001172d7824 */ /* 0x000fe200078e022a */
[----:B------:R-:W-:-:S03]  /*0200*/  PRMT R0, R42, 0x9910, RZ ;  /* 0x000099102a007816 */ /* 0x000fc600000000ff */
[C---:B------:R-:W-:Y:S01]  /*0210*/  VIADD R55, R45.reuse, 0x12 ;  /* 0x000000122d377836 */ /* 0x040fe20000000000 */
[C---:B------:R-:W-:Y:S01]  /*0220*/  IADD3 R25, PT, PT, R45.reuse, 0x1b, RZ ;  /* 0x0000001b2d197810 */ /* 0x040fe20007ffe0ff */
[----:B------:R-:W-:Y:S01]  /*0230*/  IMAD R0, R0, 0x56, RZ ;  /* 0x0000005600007824 */ /* 0x000fe200078e02ff */
[C---:B------:R-:W-:Y:S01]  /*0240*/  IADD3 R33, PT, PT, R45.reuse, 0x3f, RZ ;  /* 0x0000003f2d217810 */ /* 0x040fe20007ffe0ff */
[C---:B------:R-:W-:Y:S02]  /*0250*/  VIADD R27, R45.reuse, 0x24 ;  /* 0x000000242d1b7836 */ /* 0x040fe40000000000 */
[C---:B------:R-:W-:Y:S01]  /*0260*/  VIADD R29, R45.reuse, 0x2d ;  /* 0x0000002d2d1d7836 */ /* 0x040fe20000000000 */
[----:B------:R-:W-:Y:S01]  /*0270*/  LOP3.LUT R3, R0, 0xffff, RZ, 0xc0, !PT ;  /* 0x0000ffff00037812 */ /* 0x000fe200078ec0ff */
[C---:B------:R-:W-:Y:S02]  /*0280*/  VIADD R31, R45.reuse, 0x36 ;  /* 0x000000362d1f7836 */ /* 0x040fe40000000000 */
[----:B------:R-:W-:Y:S01]  /*0290*/  VIADD R7, R45, 0x48 ;  /* 0x000000482d077836 */ /* 0x000fe20000000000 */
[----:B------:R-:W-:Y:S01]  /*02a0*/  SHF.R.U32.HI R0, RZ, 0xf, R3 ;  /* 0x0000000fff007819 */ /* 0x000fe20000011603 */
[----:B------:R-:W-:-:S03]  /*02b0*/  IMAD.WIDE.U32 R54, R55, 0x4, R34 ;  /* 0x0000000437367825 */ /* 0x000fc600078e0022 */
[----:B------:R-:W-:Y:S01]  /*02c0*/  LEA.HI R0, R3, R0, RZ, 0x18 ;  /* 0x0000000003007211 */ /* 0x000fe200078fc0ff */
[----:B------:R-:W-:-:S03]  /*02d0*/  IMAD.WIDE.U32 R24, R25, 0x4, R34 ;  /* 0x0000000419187825 */ /* 0x000fc600078e0022 */
[----:B------:R-:W-:Y:S01]  /*02e0*/  PRMT R2, R0, 0x9910, RZ ;  /* 0x0000991000027816 */ /* 0x000fe200000000ff */
[----:B------:R-:W-:-:S04]  /*02f0*/  IMAD.HI R0, R40, 0x4bda12f7, RZ ;  /* 0x4bda12f728007827 */ /* 0x000fc800078e02ff */
[----:B------:R-:W-:Y:S01]  /*0300*/  IMAD R2, R2, 0x3, RZ ;  /* 0x0000000302027824 */ /* 0x000fe200078e02ff */
[----:B------:R-:W-:Y:S01]  /*0310*/  SHF.R.U32.HI R3, RZ, 0x1f, R0 ;  /* 0x0000001fff037819 */ /* 0x000fe20000011600 */
[----:B------:R-:W-:-:S03]  /*0320*/  IMAD.WIDE.U32 R26, R27, 0x4, R34 ;  /* 0x000000041b1a7825 */ /* 0x000fc600078e0022 */
[----:B------:R-:W-:Y:S01]  /*0330*/  IADD3 R2, PT, PT, RZ, -R2, RZ ;  /* 0x80000002ff027210 */ /* 0x000fe20007ffe0ff */
[--C-:B------:R-:W-:Y:S01]  /*0340*/  IMAD.WIDE.U32 R28, R29, 0x4, R34.reuse ;  /* 0x000000041d1c7825 */ /* 0x100fe200078e0022 */
[----:B------:R-:W-:Y:S02]  /*0350*/  LEA.HI.SX32 R3, R0, R3, 0x1d ;  /* 0x0000000300037211 */ /* 0x000fe400078feaff */
[----:B------:R-:W-:Y:S01]  /*0360*/  PRMT R5, R2, 0x7710, RZ ;  /* 0x0000771002057816 */ /* 0x000fe200000000ff */
[----:B------:R-:W-:-:S04]  /*0370*/  IMAD.WIDE.U32 R30, R31, 0x4, R34 ;  /* 0x000000041f1e7825 */ /* 0x000fc800078e0022 */
[----:B------:R-:W-:Y:S02]  /*0380*/  IMAD.IADD R0, R42, 0x1, R5 ;  /* 0x000000012a007824 */ /* 0x000fe400078e0205 */
[----:B------:R-:W-:-:S03]  /*0390*/  IMAD.WIDE.U32 R32, R33, 0x4, R34 ;  /* 0x0000000421207825 */ /* 0x000fc600078e0022 */
[----:B------:R-:W-:Y:S01]  /*03a0*/  LOP3.LUT R0, R0, 0xffff, RZ, 0xc0, !PT ;  /* 0x0000ffff00007812 */ /* 0x000fe200078ec0ff */
[----:B------:R-:W-:-:S03]  /*03b0*/  IMAD.WIDE.U32 R34, R7, 0x4, R34 ;  /* 0x0000000407227825 */ /* 0x000fc600078e0022 */
[----:B------:R-:W-:Y:S01]  /*03c0*/  PRMT R5, R0, 0x8880, RZ ;  /* 0x0000888000057816 */ /* 0x000fe200000000ff */
[----:B------:R-:W-:-:S04]  /*03d0*/  IMAD R44, R3, 0x3, RZ ;  /* 0x00000003032c7824 */ /* 0x000fc800078e02ff */
[----:B------:R-:W-:Y:S02]  /*03e0*/  IMAD.IADD R0, R5, 0x1, -R42 ;  /* 0x0000000105007824 */ /* 0x000fe400078e0a2a */
[--C-:B------:R-:W-:Y:S02]  /*03f0*/  IMAD.IADD R45, R45, 0x1, -R5.reuse ;  /* 0x000000012d2d7824 */ /* 0x100fe400078e0a05 */
[----:B------:R-:W-:Y:S01]  /*0400*/  IMAD.IADD R46, R42, 0x1, -R5 ;  /* 0x000000012a2e7824 */ /* 0x000fe200078e0a05 */
[----:B------:R-:W-:-:S04]  /*0410*/  IADD3 R0, PT, PT, R0, 0x3, RZ ;  /* 0x0000000300007810 */ /* 0x000fc80007ffe0ff */
[C---:B------:R-:W-:Y:S02]  /*0420*/  LOP3.LUT R50, R0.reuse, 0xfffffff0, RZ, 0xc0, !PT ;  /* 0xfffffff000327812 */ /* 0x040fe400078ec0ff */
[C---:B------:R-:W-:Y:S02]  /*0430*/  LOP3.LUT R47, R0.reuse, 0xf, RZ, 0xc0, !PT ;  /* 0x0000000f002f7812 */ /* 0x040fe400078ec0ff */
[C---:B------:R-:W-:Y:S01]  /*0440*/  LOP3.LUT R48, R0.reuse, 0x7, RZ, 0xc0, !PT ;  /* 0x0000000700307812 */ /* 0x040fe200078ec0ff */
[----:B------:R-:W-:Y:S01]  /*0450*/  IMAD.MOV R50, RZ, RZ, -R50 ;  /* 0x000000ffff327224 */ /* 0x000fe200078e0a32 */
[----:B------:R-:W-:-:S07]  /*0460*/  LOP3.LUT R49, R0, 0x3, RZ, 0xc0, !PT ;  /* 0x0000000300317812 */ /* 0x000fce00078ec0ff */
.L_x_50:
[----:B------:R-:W2:Y:S01]  /*0470*/  LDG.E R4, desc[UR36][R32.64] ;  /* 0x0000002420047981 */ /* 0x000ea2000c1e1900 */
[----:B------:R-:W0:Y:S03]  /*0480*/  LDC.64 R2, c[0x0][0x380] ;  /* 0x0000e000ff027b82 */ /* 0x000e260000000a00 */
[----:B------:R-:W3:Y:S04]  /*0490*/  LDG.E R6, desc[UR36][R34.64] ;  /* 0x0000002422067981 */ /* 0x000ee8000c1e1900 */
[----:B------:R-:W4:Y:S01]  /*04a0*/  LDG.E R0, desc[UR36][R30.64] ;  /* 0x000000241e007981 */ /* 0x000f22000c1e1900 */
[----:B------:R-:W-:-:S03]  /*04b0*/  IADD3 R5, PT, PT, R23, R42, RZ ;  /* 0x0000002a17057210 */ /* 0x000fc60007ffe0ff */
[----:B------:R-:W5:Y:S04]  /*04c0*/  LDG.E R18, desc[UR36][R28.64] ;  /* 0x000000241c127981 */ /* 0x000f68000c1e1900 */
[----:B------:R-:W5:Y:S01]  /*04d0*/  LDG.E R22, desc[UR36][R26.64] ;  /* 0x000000241a167981 */ /* 0x000f62000c1e1900 */
[----:B------:R-:W-:-:S03]  /*04e0*/  VIADD R7, R5, 0x9 ;  /* 0x0000000905077836 */ /* 0x000fc60000000000 */
[----:B------:R-:W5:Y:S01]  /*04f0*/  LDG.E R36, desc[UR36][R24.64] ;  /* 0x0000002418247981 */ /* 0x000f62000c1e1900 */
[----:B------:R-:W-:-:S03]  /*0500*/  IMAD R37, R41, 0x9, R23 ;  /* 0x0000000929257824 */ /* 0x000fc600078e0217 */
[----:B------:R-:W5:Y:S01]  /*0510*/  LDG.E R52, desc[UR36][R54.64] ;  /* 0x0000002436347981 */ /* 0x000f62000c1e1900 */
[C---:B------:R-:W-:Y:S02]  /*0520*/  VIADD R9, R37.reuse, 0x8 ;  /* 0x0000000825097836 */ /* 0x040fe40000000000 */
[----:B------:R-:W-:Y:S02]  /*0530*/  VIADD R11, R37, 0x7 ;  /* 0x00000007250b7836 */ /* 0x000fe40000000000 */
[----:B0-----:R-:W-:Y:S01]  /*0540*/  IMAD.WIDE.U32 R8, R9, 0x4, R2 ;  /* 0x0000000409087825 */ /* 0x001fe200078e0002 */
[----:B------:R-:W-:-:S03]  /*0550*/  IADD3 R13, PT, PT, R37, 0x6, RZ ;  /* 0x00000006250d7810 */ /* 0x000fc60007ffe0ff */
[--C-:B------:R-:W-:Y:S01]  /*0560*/  IMAD.WIDE.U32 R10, R11, 0x4, R2.reuse ;  /* 0x000000040b0a7825 */ /* 0x100fe200078e0002 */
[----:B------:R0:W5:Y:S03]  /*0570*/  LDG.E R60, desc[UR36][R8.64] ;  /* 0x00000024083c7981 */ /* 0x000166000c1e1900 */
[----:B------:R-:W-:Y:S02]  /*0580*/  VIADD R15, R37, 0x5 ;  /* 0x00000005250f7836 */ /* 0x000fe40000000000 */
[----:B------:R-:W-:Y:S01]  /*0590*/  IMAD.WIDE.U32 R12, R13, 0x4, R2 ;  /* 0x000000040d0c7825 */ /* 0x000fe200078e0002 */
[----:B------:R-:W5:Y:S03]  /*05a0*/  LDG.E R10, desc[UR36][R10.64] ;  /* 0x000000240a0a7981 */ /* 0x000f66000c1e1900 */
[----:B------:R-:W-:-:S02]  /*05b0*/  VIADD R21, R37, 0x4 ;  /* 0x0000000425157836 */ /* 0x000fc40000000000 */
[----:B------:R-:W-:Y:S01]  /*05c0*/  IMAD.WIDE.U32 R14, R15, 0x4, R2 ;  /* 0x000000040f0e7825 */ /* 0x000fe200078e0002 */
[----:B------:R-:W5:Y:S01]  /*05d0*/  LDG.E R12, desc[UR36][R12.64] ;  /* 0x000000240c0c7981 */ /* 0x000f62000c1e1900 */
[----:B0-----:R-:W-:-:S04]  /*05e0*/  IADD3 R9, PT, PT, R37, 0x2, RZ ;  /* 0x0000000225097810 */ /* 0x001fc80007ffe0ff */
[----:B------:R-:W5:Y:S01]  /*05f0*/  LDG.E R14, desc[UR36][R14.64] ;  /* 0x000000240e0e7981 */ /* 0x000f62000c1e1900 */
[----:B------:R-:W-:-:S06]  /*0600*/  IMAD.WIDE.U32 R8, R9, 0x4, R2 ;  /* 0x0000000409087825 */ /* 0x000fcc00078e0002 */
[----:B------:R-:W5:Y:S01]  /*0610*/  LDG.E R8, desc[UR36][R8.64] ;  /* 0x0000002408087981 */ /* 0x000f62000c1e1900 */
[----:B--2---:R-:W-:-:S04]  /*0620*/  ISETP.NE.AND P0, PT, R4, R43, PT ;  /* 0x0000002b0400720c */ /* 0x004fc80003f05270 */
[----:B---3--:R-:W-:Y:S01]  /*0630*/  ISETP.NE.AND P0, PT, R6, R43, P0 ;  /* 0x0000002b0600720c */ /* 0x008fe20000705270 */
[----:B------:R-:W-:-:S04]  /*0640*/  IMAD.WIDE.U32 R6, R7, 0x4, R2 ;  /* 0x0000000407067825 */ /* 0x000fc800078e0002 */
[--C-:B------:R-:W-:Y:S01]  /*0650*/  IMAD.WIDE.U32 R4, R5, 0x4, R2.reuse ;  /* 0x0000000405047825 */ /* 0x100fe200078e0002 */
[----:B------:R0:W2:Y:S04]  /*0660*/  LDG.E R58, desc[UR36][R6.64] ;  /* 0x00000024063a7981 */ /* 0x0000a8000c1e1900 */
[----:B------:R1:W3:Y:S01]  /*0670*/  LDG.E R56, desc[UR36][R4.64] ;  /* 0x0000002404387981 */ /* 0x0002e2000c1e1900 */
[----:B0-----:R-:W-:-:S04]  /*0680*/  IMAD.WIDE.U32 R6, R21, 0x4, R2 ;  /* 0x0000000415067825 */ /* 0x001fc800078e0002 */
[----:B------:R-:W-:Y:S02]  /*0690*/  VIADD R21, R37, 0x3 ;  /* 0x0000000325157836 */ /* 0x000fe40000000000 */
[----:B------:R-:W3:Y:S02]  /*06a0*/  LDG.E R6, desc[UR36][R6.64] ;  /* 0x0000002406067981 */ /* 0x000ee4000c1e1900 */
[----:B------:R-:W-:-:S04]  /*06b0*/  IMAD.WIDE.U32 R20, R21, 0x4, R2 ;  /* 0x0000000415147825 */ /* 0x000fc800078e0002 */
[----:B-1----:R-:W-:Y:S02]  /*06c0*/  VIADD R5, R37, 0x1 ;  /* 0x0000000125057836 */ /* 0x002fe40000000000 */
[----:B------:R-:W3:Y:S02]  /*06d0*/  LDG.E R20, desc[UR36][R20.64] ;  /* 0x0000002414147981 */ /* 0x000ee4000c1e1900 */
[----:B------:R-:W-:-:S04]  /*06e0*/  IMAD.WIDE.U32 R4, R5, 0x4, R2 ;  /* 0x0000000405047825 */ /* 0x000fc800078e0002 */
[----:B------:R-:W-:Y:S02]  /*06f0*/  IMAD.WIDE.U32 R2, R37, 0x4, R2 ;  /* 0x0000000425027825 */ /* 0x000fe400078e0002 */
[----:B------:R-:W3:Y:S04]  /*0700*/  LDG.E R4, desc[UR36][R4.64] ;  /* 0x0000002404047981 */ /* 0x000ee8000c1e1900 */
[----:B------:R-:W3:Y:S01]  /*0710*/  LDG.E R2, desc[UR36][R2.64] ;  /* 0x0000002402027981 */ /* 0x000ee2000c1e1900 */
[----:B----4-:R-:W-:-:S04]  /*0720*/  ISETP.NE.AND P0, PT, R0, R43, P0 ;  /* 0x0000002b0000720c */ /* 0x010fc80000705270 */
[----:B-----5:R-:W-:-:S04]  /*0730*/  ISETP.NE.AND P0, PT, R18, R43, P0 ;  /* 0x0000002b1200720c */ /* 0x020fc80000705270 */
[----:B------:R-:W-:-:S04]  /*0740*/  ISETP.NE.AND P0, PT, R22, R43, P0 ;  /* 0x0000002b1600720c */ /* 0x000fc80000705270 */
[----:B------:R-:W-:-:S04]  /*0750*/  ISETP.NE.AND P0, PT, R36, R43, P0 ;  /* 0x0000002b2400720c */ /* 0x000fc80000705270 */
[-C--:B------:R-:W-:Y:S02]  /*0760*/  ISETP.NE.AND P0, PT, R52, R43.reuse, P0 ;  /* 0x0000002b3400720c */ /* 0x080fe40000705270 */
[----:B------:R-:W-:Y:S01]  /*0770*/  ISETP.GT.AND P1, PT, R40, 0x1a, PT ;  /* 0x0000001a2800780c */ /* 0x000fe20003f24270 */
[----:B------:R-:W-:Y:S05]  /*0780*/  YIELD ;  /* 0x0000000000007946 */ /* 0x000fea0003800000 */
[----:B------:R-:W-:Y:S01]  /*0790*/  BSSY.RECONVERGENT B2, `(.L_x_4) ;  /* 0x00000ec000027945 */ /* 0x000fe20003800200 */
[----:B--2---:R-:W-:-:S04]  /*07a0*/  ISETP.NE.AND P0, PT, R58, R43, P0 ;  /* 0x0000002b3a00720c */ /* 0x004fc80000705270 */
[----:B---3--:R-:W-:-:S04]  /*07b0*/  ISETP.NE.AND P0, PT, R56, R43, P0 ;  /* 0x0000002b3800720c */ /* 0x008fc80000705270 */
[----:B------:R-:W-:-:S04]  /*07c0*/  ISETP.NE.AND P0, PT, R60, R43, P0 ;  /* 0x0000002b3c00720c */ /* 0x000fc80000705270 */
[----:B------:R-:W-:-:S04]  /*07d0*/  ISETP.NE.AND P0, PT, R10, R43, P0 ;  /* 0x0000002b0a00720c */ /* 0x000fc80000705270 */
[----:B------:R-:W-:-:S04]  /*07e0*/  ISETP.NE.AND P0, PT, R12, R43, P0 ;  /* 0x0000002b0c00720c */ /* 0x000fc80000705270 */
[----:B------:R-:W-:-:S04]  /*07f0*/  ISETP.NE.AND P0, PT, R14, R43, P0 ;  /* 0x0000002b0e00720c */ /* 0x000fc80000705270 */
[----:B------:R-:W-:-:S04]  /*0800*/  ISETP.NE.AND P0, PT, R6, R43, P0 ;  /* 0x0000002b0600720c */ /* 0x000fc80000705270 */
[----:B------:R-:W-:-:S04]  /*0810*/  ISETP.NE.AND P0, PT, R20, R43, P0 ;  /* 0x0000002b1400720c */ /* 0x000fc80000705270 */
[----:B------:R-:W-:-:S04]  /*0820*/  ISETP.NE.AND P0, PT, R8, R43, P0 ;  /* 0x0000002b0800720c */ /* 0x000fc80000705270 */
[----:B------:R-:W-:-:S04]  /*0830*/  ISETP.NE.AND P0, PT, R4, R43, P0 ;  /* 0x0000002b0400720c */ /* 0x000fc80000705270 */
[----:B------:R-:W-:Y:S01]  /*0840*/  ISETP.NE.AND P0, PT, R2, R43, P0 ;  /* 0x0000002b0200720c */ /* 0x000fe20000705270 */
[----:B------:R-:W-:-:S12]  /*0850*/  @P1 BRA `(.L_x_5) ;  /* 0x0000000c007c1947 */ /* 0x000fd80003800000 */
[----:B------:R-:W-:Y:S01]  /*0860*/  PRMT R0, R42, 0x9910, RZ ;  /* 0x000099102a007816 */ /* 0x000fe200000000ff */
[----:B------:R-:W-:Y:S01]  /*0870*/  BSSY.RECONVERGENT B1, `(.L_x_6) ;  /* 0x00000dc000017945 */ /* 0x000fe20003800200 */
[----:B------:R-:W-:-:S03]  /*0880*/  SEL R21, RZ, 0x1, !P0 ;  /* 0x00000001ff157807 */ /* 0x000fc60004000000 */
[----:B------:R-:W-:-:S05]  /*0890*/  IMAD R0, R0, 0x56, RZ ;  /* 0x0000005600007824 */ /* 0x000fca00078e02ff */
[----:B------:R-:W-:-:S04]  /*08a0*/  LOP3.LUT R0, R0, 0xffff, RZ, 0xc0, !PT ;  /* 0x0000ffff00007812 */ /* 0x000fc800078ec0ff */
[----:B------:R-:W-:-:S04]  /*08b0*/  SHF.R.U32.HI R3, RZ, 0xf, R0 ;  /* 0x0000000fff037819 */ /* 0x000fc80000011600 */
[----:B------:R-:W-:-:S04]  /*08c0*/  LEA.HI R3, R0, R3, RZ, 0x18 ;  /* 0x0000000300037211 */ /* 0x000fc800078fc0ff */
[----:B------:R-:W-:-:S05]  /*08d0*/  PRMT R0, R3, 0x9910, RZ ;  /* 0x0000991003007816 */ /* 0x000fca00000000ff */
[----:B------:R-:W-:-:S04]  /*08e0*/  IMAD R0, R0, 0x3, RZ ;  /* 0x0000000300007824 */ /* 0x000fc800078e02ff */
[----:B------:R-:W-:-:S05]  /*08f0*/  IMAD.MOV R0, RZ, RZ, -R0 ;  /* 0x000000ffff007224 */ /* 0x000fca00078e0a00 */
[----:B------:R-:W-:Y:S01]  /*0900*/  PRMT R3, R0, 0x7710, RZ ;  /* 0x0000771000037816 */ /* 0x000fe200000000ff */
[----:B------:R-:W-:-:S04]  /*0910*/  VIADD R0, R47, 0xffffffff ;  /* 0xffffffff2f007836 */ /* 0x000fc80000000000 */
[----:B------:R-:W-:Y:S01]  /*0920*/  IMAD.IADD R3, R42, 0x1, R3 ;  /* 0x000000012a037824 */ /* 0x000fe200078e0203 */
[----:B------:R-:W-:Y:S01]  /*0930*/  ISETP.GE.U32.AND P1, PT, R0, 0x7, PT ;  /* 0x000000070000780c */ /* 0x000fe20003f26070 */
[----:B------:R-:W-:-:S03]  /*0940*/  IMAD.MOV.U32 R0, RZ, RZ, R44 ;  /* 0x000000ffff007224 */ /* 0x000fc600078e002c */
[----:B------:R-:W-:-:S04]  /*0950*/  LOP3.LUT R3, R3, 0xffff, RZ, 0xc0, !PT ;  /* 0x0000ffff03037812 */ /* 0x000fc800078ec0ff */
[----:B------:R-:W-:-:S04]  /*0960*/  PRMT R3, R3, 0x8880, RZ ;  /* 0x0000888003037816 */ /* 0x000fc800000000ff */
[----:B------:R-:W-:-:S05]  /*0970*/  IADD3 R3, PT, PT, -R42, R3, RZ ;  /* 0x000000032a037210 */ /* 0x000fca0007ffe1ff */
[----:B------:R-:W-:-:S05]  /*0980*/  VIADD R3, R3, 0x2 ;  /* 0x0000000203037836 */ /* 0x000fca0000000000 */
[----:B------:R-:W-:-:S13]  /*0990*/  ISETP.GE.U32.AND P2, PT, R3, 0xf, PT ;  /* 0x0000000f0300780c */ /* 0x000fda0003f46070 */
.L_x_17:
[----:B------:R-:W-:Y:S01]  /*09a0*/  ISETP.GT.AND P0, PT, R46, 0x2, PT ;  /* 0x000000022e00780c */ /* 0x000fe20003f04270 */
[----:B------:R-:W-:-:S12]  /*09b0*/  BSSY.RECONVERGENT B0, `(.L_x_7) ;  /* 0x00000c3000007945 */ /* 0x000fd80003800200 */
[----:B------:R-:W-:Y:S05]  /*09c0*/  @P0 BRA `(.L_x_8) ;  /* 0x0000000c00040947 */ /* 0x000fea0003800000 */
[----:B------:R-:W-:Y:S01]  /*09d0*/  BSSY.RECONVERGENT B3, `(.L_x_9) ;  /* 0x000005f000037945 */ /* 0x000fe20003800200 */
[----:B------:R-:W-:Y:S01]  /*09e0*/  IMAD R2, R0, 0x9, R23 ;  /* 0x0000000900027824 */ /* 0x000fe200078e0217 */
[----:B------:R-:W-:Y:S02]  /*09f0*/  MOV R3, R46 ;  /* 0x0000002e00037202 */ /* 0x000fe40000000f00 */
[----:B------:R-:W-:Y:S05]  /*0a00*/  @!P2 BRA `(.L_x_10) ;  /* 0x00000004006ca947 */ /* 0x000fea0003800000 */
[----:B------:R-:W-:Y:S01]  /*0a10*/  BSSY.RECONVERGENT B4, `(.L_x_11) ;  /* 0x0000059000047945 */ /* 0x000fe20003800200 */
[----:B------:R-:W-:Y:S02]  /*0a20*/  VIADD R18, R46, 0x7 ;  /* 0x000000072e127836 */ /* 0x000fe40000000000 */
[----:B------:R-:W-:Y:S02]  /*0a30*/  IMAD R3, R0, 0x9, R45 ;  /* 0x0000000900037824 */ /* 0x000fe400078e022d */
[----:B------:R-:W-:-:S07]  /*0a40*/  IMAD.MOV.U32 R20, RZ, RZ, R50 ;  /* 0x000000ffff147224 */ /* 0x000fce00078e0032 */
.L_x_12:
[----:B------:R-:W0:Y:S01]  /*0a50*/  LDC.64 R4, c[0x0][0x380] ;  /* 0x0000e000ff047b82 */ /* 0x000e220000000a00 */
[C---:B------:R-:W-:Y:S01]  /*0a60*/  IADD3 R7, PT, PT, R3.reuse, 0x2, RZ ;  /* 0x0000000203077810 */ /* 0x040fe20007ffe0ff */
[C---:B------:R-:W-:Y:S02]  /*0a70*/  VIADD R9, R3.reuse, 0x1 ;  /* 0x0000000103097836 */ /* 0x040fe40000000000 */
[C---:B------:R-:W-:Y:S02]  /*0a80*/  VIADD R13, R3.reuse, 0x3 ;  /* 0x00000003030d7836 */ /* 0x040fe40000000000 */
[C---:B------:R-:W-:Y:S02]  /*0a90*/  VIADD R15, R3.reuse, 0x4 ;  /* 0x00000004030f7836 */ /* 0x040fe40000000000 */
[----:B0-----:R-:W-:-:S04]  /*0aa0*/  IMAD.WIDE.U32 R10, R3, 0x4, R4 ;  /* 0x00000004030a7825 */ /* 0x001fc800078e0004 */
[--C-:B------:R-:W-:Y:S02]  /*0ab0*/  IMAD.WIDE.U32 R6, R7, 0x4, R4.reuse ;  /* 0x0000000407067825 */ /* 0x100fe400078e0004 */
[----:B------:R0:W2:Y:S02]  /*0ac0*/  LDG.E R10, desc[UR36][R10.64] ;  /* 0x000000240a0a7981 */ /* 0x0000a4000c1e1900 */
[--C-:B------:R-:W-:Y:S02]  /*0ad0*/  IMAD.WIDE.U32 R8, R9, 0x4, R4.reuse ;  /* 0x0000000409087825 */ /* 0x100fe400078e0004 */
[----:B------:R1:W3:Y:S02]  /*0ae0*/  LDG.E R6, desc[UR36][R6.64] ;  /* 0x0000002406067981 */ /* 0x0002e4000c1e1900 */
[--C-:B------:R-:W-:Y:S02]  /*0af0*/  IMAD.WIDE.U32 R12, R13, 0x4, R4.reuse ;  /* 0x000000040d0c7825 */ /* 0x100fe400078e0004 */
[----:B------:R4:W5:Y:S02]  /*0b00*/  LDG.E R8, desc[UR36][R8.64] ;  /* 0x0000002408087981 */ /* 0x000964000c1e1900 */
[----:B------:R-:W-:-:S02]  /*0b10*/  IMAD.WIDE.U32 R14, R15, 0x4, R4 ;  /* 0x000000040f0e7825 */ /* 0x000fc400078e0004 */
[----:B------:R4:W5:Y:S04]  /*0b20*/  LDG.E R12, desc[UR36][R12.64] ;  /* 0x000000240c0c7981 */ /* 0x000968000c1e1900 */
[----:B------:R4:W5:Y:S01]  /*0b30*/  LDG.E R14, desc[UR36][R14.64] ;  /* 0x000000240e0e7981 */ /* 0x000962000c1e1900 */
[C---:B------:R-:W-:Y:S01]  /*0b40*/  VIADD R53, R3.reuse, 0x5 ;  /* 0x0000000503357836 */ /* 0x040fe20000000000 */
[----:B------:R-:W-:-:S03]  /*0b50*/  IADD3 R37, PT, PT, R3, 0x6, RZ ;  /* 0x0000000603257810 */ /* 0x000fc60007ffe0ff */
[----:B------:R-:W-:-:S04]  /*0b60*/  IMAD.WIDE.U32 R52, R53, 0x4, R4 ;  /* 0x0000000435347825 */ /* 0x000fc800078e0004 */
[----:B------:R-:W-:Y:S01]  /*0b70*/  IMAD.WIDE.U32 R36, R37, 0x4, R4 ;  /* 0x0000000425247825 */ /* 0x000fe200078e0004 */
[----:B------:R-:W5:Y:S03]  /*0b80*/  LDG.E R56, desc[UR36][R52.64] ;  /* 0x0000002434387981 */ /* 0x000f66000c1e1900 */
[C---:B0-----:R-:W-:Y:S02]  /*0b90*/  VIADD R11, R3.reuse, 0x7 ;  /* 0x00000007030b7836 */ /* 0x041fe40000000000 */
[C---:B-1----:R-:W-:Y:S01]  /*0ba0*/  VIADD R7, R3.reuse, 0x8 ;  /* 0x0000000803077836 */ /* 0x042fe20000000000 */
[----:B------:R0:W5:Y:S01]  /*0bb0*/  LDG.E R36, desc[UR36][R36.64] ;  /* 0x0000002424247981 */ /* 0x000162000c1e1900 */
[C---:B----4-:R-:W-:Y:S01]  /*0bc0*/  VIADD R9, R3.reuse, 0x9 ;  /* 0x0000000903097836 */ /* 0x050fe20000000000 */
[C---:B------:R-:W-:Y:S01]  /*0bd0*/  IADD3 R13, PT, PT, R3.reuse, 0xa, RZ ;  /* 0x0000000a030d7810 */ /* 0x040fe20007ffe0ff */
[----:B------:R-:W-:-:S02]  /*0be0*/  VIADD R15, R3, 0xb ;  /* 0x0000000b030f7836 */ /* 0x000fc40000000000 */
[----:B0-----:R-:W-:Y:S01]  /*0bf0*/  VIADD R37, R3, 0xc ;  /* 0x0000000c03257836 */ /* 0x001fe20000000000 */
[-C--:B--2---:R-:W-:Y:S01]  /*0c00*/  ISETP.NE.AND P6, PT, R10, R43.reuse, PT ;  /* 0x0000002b0a00720c */ /* 0x084fe20003fc5270 */
[----:B------:R-:W-:Y:S01]  /*0c10*/  IMAD.WIDE.U32 R10, R11, 0x4, R4 ;  /* 0x000000040b0a7825 */ /* 0x000fe200078e0004 */
[----:B---3--:R-:W-:-:S03]  /*0c20*/  ISETP.NE.AND P3, PT, R6, R43, PT ;  /* 0x0000002b0600720c */ /* 0x008fc60003f65270 */
[--C-:B------:R-:W-:Y:S01]  /*0c30*/  IMAD.WIDE.U32 R6, R7, 0x4, R4.reuse ;  /* 0x0000000407067825 */ /* 0x100fe200078e0004 */
[----:B------:R0:W2:Y:S01]  /*0c40*/  LDG.E R22, desc[UR36][R10.64] ;  /* 0x000000240a167981 */ /* 0x0000a2000c1e1900 */
[-C--:B-----5:R-:W-:Y:S02]  /*0c50*/  ISETP.NE.AND P0, PT, R8, R43.reuse, PT ;  /* 0x0000002b0800720c */ /* 0x0a0fe40003f05270 */
[--C-:B------:R-:W-:Y:S01]  /*0c60*/  IMAD.WIDE.U32 R8, R9, 0x4, R4.reuse ;  /* 0x0000000409087825 */ /* 0x100fe200078e0004 */
[----:B------:R1:W3:Y:S01]  /*0c70*/  LDG.E R52, desc[UR36][R6.64] ;  /* 0x0000002406347981 */ /* 0x0002e2000c1e1900 */
[-C--:B------:R-:W-:Y:S02]  /*0c80*/  ISETP.NE.AND P4, PT, R12, R43.reuse, PT ;  /* 0x0000002b0c00720c */ /* 0x080fe40003f85270 */
[----:B------:R-:W-:Y:S01]  /*0c90*/  IMAD.WIDE.U32 R12, R13, 0x4, R4 ;  /* 0x000000040d0c7825 */ /* 0x000fe200078e0004 */
[----:B------:R4:W5:Y:S01]  /*0ca0*/  LDG.E R58, desc[UR36][R8.64] ;  /* 0x00000024083a7981 */ /* 0x000962000c1e1900 */
[----:B------:R-:W-:-:S02]  /*0cb0*/  ISETP.NE.AND P5, PT, R14, R43, PT ;  /* 0x0000002b0e00720c */ /* 0x000fc40003fa5270 */
[--C-:B------:R-:W-:Y:S02]  /*0cc0*/  IMAD.WIDE.U32 R14, R15, 0x4, R4.reuse ;  /* 0x000000040f0e7825 */ /* 0x100fe400078e0004 */
[----:B------:R4:W5:Y:S02]  /*0cd0*/  LDG.E R12, desc[UR36][R12.64] ;  /* 0x000000240c0c7981 */ /* 0x000964000c1e1900 */
[----:B0-----:R-:W-:Y:S02]  /*0ce0*/  VIADD R11, R3, 0xd ;  /* 0x0000000d030b7836 */ /* 0x001fe40000000000 */
[--C-:B-1----:R-:W-:Y:S01]  /*0cf0*/  IMAD.WIDE.U32 R6, R37, 0x4, R4.reuse ;  /* 0x0000000425067825 */ /* 0x102fe200078e0004 */
[----:B------:R-:W5:Y:S01]  /*0d00*/  LDG.E R14, desc[UR36][R14.64] ;  /* 0x000000240e0e7981 */ /* 0x000f62000c1e1900 */
[----:B----4-:R-:W-:Y:S02]  /*0d10*/  IADD3 R9, PT, PT, R3, 0xe, RZ ;  /* 0x0000000e03097810 */ /* 0x010fe40007ffe0ff */
[----:B------:R-:W-:-:S02]  /*0d20*/  IMAD.WIDE.U32 R10, R11, 0x4, R4 ;  /* 0x000000040b0a7825 */ /* 0x000fc400078e0004 */
[----:B------:R-:W4:Y:S02]  /*0d30*/  LDG.E R6, desc[UR36][R6.64] ;  /* 0x0000002406067981 */ /* 0x000f24000c1e1900 */
[----:B------:R-:W-:Y:S02]  /*0d40*/  VIADD R13, R3, 0xf ;  /* 0x0000000f030d7836 */ /* 0x000fe40000000000 */
[--C-:B------:R-:W-:Y:S01]  /*0d50*/  IMAD.WIDE.U32 R8, R9, 0x4, R4.reuse ;  /* 0x0000000409087825 */ /* 0x100fe200078e0004 */
[----:B------:R-:W4:Y:S03]  /*0d60*/  LDG.E R10, desc[UR36][R10.64] ;  /* 0x000000240a0a7981 */ /* 0x000f26000c1e1900 */
[----:B------:R-:W-:Y:S02]  /*0d70*/  IMAD.WIDE.U32 R4, R13, 0x4, R4 ;  /* 0x000000040d047825 */ /* 0x000fe400078e0004 */
[----:B------:R-:W4:Y:S04]  /*0d80*/  LDG.E R8, desc[UR36][R8.64] ;  /* 0x0000002408087981 */ /* 0x000f28000c1e1900 */
[----:B------:R-:W4:Y:S01]  /*0d90*/  LDG.E R4, desc[UR36][R4.64] ;  /* 0x0000002404047981 */ /* 0x000f22000c1e1900 */
[----:B------:R-:W-:-:S04]  /*0da0*/  SEL R21, R21, RZ, P6 ;  /* 0x000000ff15157207 */ /* 0x000fc80003000000 */
[----:B------:R-:W-:-:S04]  /*0db0*/  SEL R21, R21, RZ, P0 ;  /* 0x000000ff15157207 */ /* 0x000fc80000000000 */
[----:B------:R-:W-:-:S04]  /*0dc0*/  SEL R21, R21, RZ, P3 ;  /* 0x000000ff15157207 */ /* 0x000fc80001800000 */
[----:B------:R-:W-:Y:S02]  /*0dd0*/  SEL R21, R21, RZ, P4 ;  /* 0x000000ff15157207 */ /* 0x000fe40002000000 */
[-C--:B------:R-:W-:Y:S02]  /*0de0*/  ISETP.NE.AND P6, PT, R56, R43.reuse, PT ;  /* 0x0000002b3800720c */ /* 0x080fe40003fc5270 */
[----:B------:R-:W-:Y:S02]  /*0df0*/  SEL R21, R21, RZ, P5 ;  /* 0x000000ff15157207 */ /* 0x000fe40002800000 */
[----:B------:R-:W-:Y:S02]  /*0e00*/  ISETP.NE.AND P0, PT, R36, R43, PT ;  /* 0x0000002b2400720c */ /* 0x000fe40003f05270 */
[----:B------:R-:W-:-:S04]  /*0e10*/  SEL R21, R21, RZ, P6 ;  /* 0x000000ff15157207 */ /* 0x000fc80003000000 */
[----:B------:R-:W-:Y:S01]  /*0e20*/  SEL R21, R21, RZ, P0 ;  /* 0x000000ff15157207 */ /* 0x000fe20000000000 */
[----:B------:R-:W-:-:S05]  /*0e30*/  VIADD R20, R20, 0x10 ;  /* 0x0000001014147836 */ /* 0x000fca0000000000 */
[----:B------:R-:W-:Y:S01]  /*0e40*/  ISETP.NE.AND P4, PT, R20, RZ, PT ;  /* 0x000000ff1400720c */ /* 0x000fe20003f85270 */
[----:B------:R-:W-:Y:S01]  /*0e50*/  VIADD R18, R18, 0x10 ;  /* 0x0000001012127836 */ /* 0x000fe20000000000 */
[----:B------:R-:W-:Y:S02]  /*0e60*/  IADD3 R3, PT, PT, R3, 0x10, RZ ;  /* 0x0000001003037810 */ /* 0x000fe40007ffe0ff */
[-C--:B--2---:R-:W-:Y:S02]  /*0e70*/  ISETP.NE.AND P3, PT, R22, R43.reuse, PT ;  /* 0x0000002b1600720c */ /* 0x084fe40003f65270 */
[-C--:B---3--:R-:W-:Y:S02]  /*0e80*/  ISETP.NE.AND P0, PT, R52, R43.reuse, PT ;  /* 0x0000002b3400720c */ /* 0x088fe40003f05270 */
[----:B------:R-:W-:Y:S02]  /*0e90*/  SEL R21, R21, RZ, P3 ;  /* 0x000000ff15157207 */ /* 0x000fe40001800000 */
[----:B-----5:R-:W-:-:S02]  /*0ea0*/  ISETP.NE.AND P3, PT, R58, R43, PT ;  /* 0x0000002b3a00720c */ /* 0x020fc40003f65270 */
[----:B------:R-:W-:Y:S02]  /*0eb0*/  SEL R21, R21, RZ, P0 ;  /* 0x000000ff15157207 */ /* 0x000fe40000000000 */
[-C--:B------:R-:W-:Y:S02]  /*0ec0*/  ISETP.NE.AND P0, PT, R12, R43.reuse, PT ;  /* 0x0000002b0c00720c */ /* 0x080fe40003f05270 */
[----:B------:R-:W-:Y:S02]  /*0ed0*/  SEL R21, R21, RZ, P3 ;  /* 0x000000ff15157207 */ /* 0x000fe40001800000 */
[-C--:B------:R-:W-:Y:S02]  /*0ee0*/  ISETP.NE.AND P3, PT, R14, R43.reuse, PT ;  /* 0x0000002b0e00720c */ /* 0x080fe40003f65270 */
[----:B------:R-:W-:Y:S02]  /*0ef0*/  SEL R21, R21, RZ, P0 ;  /* 0x000000ff15157207 */ /* 0x000fe40000000000 */
[----:B----4-:R-:W-:-:S02]  /*0f00*/  ISETP.NE.AND P0, PT, R6, R43, PT ;  /* 0x0000002b0600720c */ /* 0x010fc40003f05270 */
[----:B------:R-:W-:Y:S02]  /*0f10*/  SEL R21, R21, RZ, P3 ;  /* 0x000000ff15157207 */ /* 0x000fe40001800000 */
[-C--:B------:R-:W-:Y:S02]  /*0f20*/  ISETP.NE.AND P3, PT, R10, R43.reuse, PT ;  /* 0x0000002b0a00720c */ /* 0x080fe40003f65270 */
[----:B------:R-:W-:Y:S02]  /*0f30*/  SEL R21, R21, RZ, P0 ;  /* 0x000000ff15157207 */ /* 0x000fe40000000000 */
[-C--:B------:R-:W-:Y:S02]  /*0f40*/  ISETP.NE.AND P0, PT, R8, R43.reuse, PT ;  /* 0x0000002b0800720c */ /* 0x080fe40003f05270 */
[----:B------:R-:W-:Y:S02]  /*0f50*/  SEL R21, R21, RZ, P3 ;  /* 0x000000ff15157207 */ /* 0x000fe40001800000 */
[----:B------:R-:W-:-:S02]  /*0f60*/  ISETP.NE.AND P3, PT, R4, R43, PT ;  /* 0x0000002b0400720c */ /* 0x000fc40003f65270 */
[----:B------:R-:W-:-:S04]  /*0f70*/  SEL R21, R21, RZ, P0 ;  /* 0x000000ff15157207 */ /* 0x000fc80000000000 */
[----:B------:R-:W-:Y:S01]  /*0f80*/  SEL R21, R21, RZ, P3 ;  /* 0x000000ff15157207 */ /* 0x000fe20001800000 */
[----:B------:R-:W-:Y:S06]  /*0f90*/  @P4 BRA `(.L_x_12) ;  /* 0xfffffff800ac4947 */ /* 0x000fec000383ffff */
[----:B------:R-:W-:Y:S05]  /*0fa0*/  BSYNC.RECONVERGENT B4 ;  /* 0x0000000000047941 */ /* 0x000fea0003800200 */
.L_x_11:
[----:B------:R-:W-:-:S07]  /*0fb0*/  VIADD R3, R18, 0xfffffff9 ;  /* 0xfffffff912037836 */ /* 0x000fce0000000000 */
.L_x_10:
[----:B------:R-:W-:Y:S05]  /*0fc0*/  BSYNC.RECONVERGENT B3 ;  /* 0x0000000000037941 */ /* 0x000fea0003800200 */
.L_x_9:
[----:B------:R-:W-:-:S13]  /*0fd0*/  ISETP.NE.AND P0, PT, R47, RZ, PT ;  /* 0x000000ff2f00720c */ /* 0x000fda0003f05270 */
[----:B------:R-:W-:Y:S05]  /*0fe0*/  @!P0 BRA `(.L_x_8) ;  /* 0x00000004007c8947 */ /* 0x000fea0003800000 */
[----:B------:R-:W-:Y:S01]  /*0ff0*/  BSSY.RECONVERGENT B3, `(.L_x_13) ;  /* 0x000002d000037945 */ /* 0x000fe20003800200 */
[----:B------:R-:W-:-:S03]  /*1000*/  ISETP.NE.AND P0, PT, R48, RZ, PT ;  /* 0x000000ff3000720c */ /* 0x000fc60003f05270 */
[----:B------:R-:W-:Y:S10]  /*1010*/  @!P1 BRA `(.L_x_14) ;  /* 0x0000000000a89947 */ /* 0x000ff40003800000 */
[----:B------:R-:W0:Y:S01]  /*1020*/  LDC.64 R4, c[0x0][0x380] ;  /* 0x0000e000ff047b82 */ /* 0x000e220000000a00 */
[----:B------:R-:W-:-:S04]  /*1030*/  IMAD.IADD R37, R2, 0x1, R3 ;  /* 0x0000000102257824 */ /* 0x000fc800078e0203 */
[C---:B------:R-:W-:Y:S01]  /*1040*/  VIADD R13, R37.reuse, 0x1 ;  /* 0x00000001250d7836 */ /* 0x040fe20000000000 */
[C---:B------:R-:W-:Y:S01]  /*1050*/  IADD3 R9, PT, PT, R37.reuse, 0x2, RZ ;  /* 0x0000000225097810 */ /* 0x040fe20007ffe0ff */
[C---:B------:R-:W-:Y:S02]  /*1060*/  VIADD R7, R37.reuse, 0x3 ;  /* 0x0000000325077836 */ /* 0x040fe40000000000 */
[C---:B------:R-:W-:Y:S02]  /*1070*/  VIADD R11, R37.reuse, 0x4 ;  /* 0x00000004250b7836 */ /* 0x040fe40000000000 */
[----:B0-----:R-:W-:-:S04]  /*1080*/  IMAD.WIDE.U32 R14, R37, 0x4, R4 ;  /* 0x00000004250e7825 */ /* 0x001fc800078e0004 */
[--C-:B------:R-:W-:Y:S01]  /*1090*/  IMAD.WIDE.U32 R12, R13, 0x4, R4.reuse ;  /* 0x000000040d0c7825 */ /* 0x100fe200078e0004 */
[----:B------:R0:W2:Y:S03]  /*10a0*/  LDG.E R18, desc[UR36][R14.64] ;  /* 0x000000240e127981 */ /* 0x0000a6000c1e1900 */
[--C-:B------:R-:W-:Y:S01]  /*10b0*/  IMAD.WIDE.U32 R8, R9, 0x4, R4.reuse ;  /* 0x0000000409087825 */ /* 0x100fe200078e0004 */
[----:B------:R1:W3:Y:S03]  /*10c0*/  LDG.E R20, desc[UR36][R12.64] ;  /* 0x000000240c147981 */ /* 0x0002e6000c1e1900 */
[----:B------:R-:W-:Y:S02]  /*10d0*/  IMAD.WIDE.U32 R6, R7, 0x4, R4 ;  /* 0x0000000407067825 */ /* 0x000fe400078e0004 */
[----:B------:R-:W4:Y:S02]  /*10e0*/  LDG.E R8, desc[UR36][R8.64] ;  /* 0x0000002408087981 */ /* 0x000f24000c1e1900 */
[----:B------:R-:W-:-:S02]  /*10f0*/  VIADD R51, R37, 0x5 ;  /* 0x0000000525337836 */ /* 0x000fc40000000000 */
[--C-:B------:R-:W-:Y:S01]  /*1100*/  IMAD.WIDE.U32 R10, R11, 0x4, R4.reuse ;  /* 0x000000040b0a7825 */ /* 0x100fe200078e0004 */
[----:B------:R-:W5:Y:S01]  /*1110*/  LDG.E R6, desc[UR36][R6.64] ;  /* 0x0000002406067981 */ /* 0x000f62000c1e1900 */
[----:B------:R-:W-:Y:S02]  /*1120*/  IADD3 R53, PT, PT, R37, 0x6, RZ ;  /* 0x0000000625357810 */ /* 0x000fe40007ffe0ff */
[--C-:B0-----:R-:W-:Y:S02]  /*1130*/  IMAD.WIDE.U32 R14, R51, 0x4, R4.reuse ;  /* 0x00000004330e7825 */ /* 0x101fe400078e0004 */
[----:B------:R-:W5:Y:S02]  /*1140*/  LDG.E R10, desc[UR36][R10.64] ;  /* 0x000000240a0a7981 */ /* 0x000f64000c1e1900 */
[----:B------:R-:W-:Y:S02]  /*1150*/  VIADD R37, R37, 0x7 ;  /* 0x0000000725257836 */ /* 0x000fe40000000000 */
[--C-:B-1----:R-:W-:Y:S01]  /*1160*/  IMAD.WIDE.U32 R12, R53, 0x4, R4.reuse ;  /* 0x00000004350c7825 */ /* 0x102fe200078e0004 */
[----:B------:R-:W5:Y:S03]  /*1170*/  LDG.E R14, desc[UR36][R14.64] ;  /* 0x000000240e0e7981 */ /* 0x000f66000c1e1900 */
[----:B------:R-:W-:-:S02]  /*1180*/  IMAD.WIDE.U32 R4, R37, 0x4, R4 ;  /* 0x0000000425047825 */ /* 0x000fc400078e0004 */
[----:B------:R-:W5:Y:S04]  /*1190*/  LDG.E R12, desc[UR36][R12.64] ;  /* 0x000000240c0c7981 */ /* 0x000f68000c1e1900 */
[----:B------:R-:W5:Y:S01]  /*11a0*/  LDG.E R4, desc[UR36][R4.64] ;  /* 0x0000002404047981 */ /* 0x000f62000c1e1900 */
[----:B------:R-:W-:Y:S01]  /*11b0*/  VIADD R3, R3, 0x8 ;  /* 0x0000000803037836 */ /* 0x000fe20000000000 */
[-C--:B--2---:R-:W-:Y:S02]  /*11c0*/  ISETP.NE.AND P3, PT, R18, R43.reuse, PT ;  /* 0x0000002b1200720c */ /* 0x084fe40003f65270 */
[----:B---3--:R-:W-:Y:S02]  /*11d0*/  ISETP.NE.AND P4, PT, R20, R43, PT ;  /* 0x0000002b1400720c */ /* 0x008fe40003f85270 */
[----:B------:R-:W-:-:S02]  /*11e0*/  SEL R21, R21, RZ, P3 ;  /* 0x000000ff15157207 */ /* 0x000fc40001800000 */
[-C--:B----4-:R-:W-:Y:S02]  /*11f0*/  ISETP.NE.AND P3, PT, R8, R43.reuse, PT ;  /* 0x0000002b0800720c */ /* 0x090fe40003f65270 */
[----:B------:R-:W-:Y:S02]  /*1200*/  SEL R21, R21, RZ, P4 ;  /* 0x000000ff15157207 */ /* 0x000fe40002000000 */
[-C--:B-----5:R-:W-:Y:S02]  /*1210*/  ISETP.NE.AND P4, PT, R6, R43.reuse, PT ;  /* 0x0000002b0600720c */ /* 0x0a0fe40003f85270 */
[----:B------:R-:W-:Y:S02]  /*1220*/  SEL R21, R21, RZ, P3 ;  /* 0x000000ff15157207 */ /* 0x000fe40001800000 */
[----:B------:R-:W-:Y:S02]  /*1230*/  ISETP.NE.AND P3, PT, R10, R43, PT ;  /* 0x0000002b0a00720c */ /* 0x000fe40003f65270 */
[----:B------:R-:W-:-:S02]  /*1240*/  SEL R21, R21, RZ, P4 ;  /* 0x000000ff15157207 */ /* 0x000fc40002000000 */
[-C--:B------:R-:W-:Y:S02]  /*1250*/  ISETP.NE.AND P4, PT, R14, R43.reuse, PT ;  /* 0x0000002b0e00720c */ /* 0x080fe40003f85270 */
[----:B------:R-:W-:Y:S02]  /*1260*/  SEL R21, R21, RZ, P3 ;  /* 0x000000ff15157207 */ /* 0x000fe40001800000 */
[-C--:B------:R-:W-:Y:S02]  /*1270*/  ISETP.NE.AND P3, PT, R12, R43.reuse, PT ;  /* 0x0000002b0c00720c */ /* 0x080fe40003f65270 */
[----:B------:R-:W-:Y:S02]  /*1280*/  SEL R21, R21, RZ, P4 ;  /* 0x000000ff15157207 */ /* 0x000fe40002000000 */
[----:B------:R-:W-:Y:S02]  /*1290*/  ISETP.NE.AND P4, PT, R4, R43, PT ;  /* 0x0000002b0400720c */ /* 0x000fe40003f85270 */
[----:B------:R-:W-:-:S04]  /*12a0*/  SEL R21, R21, RZ, P3 ;  /* 0x000000ff15157207 */ /* 0x000fc80001800000 */
[----:B------:R-:W-:-:S07]  /*12b0*/  SEL R21, R21, RZ, P4 ;  /* 0x000000ff15157207 */ /* 0x000fce0002000000 */
.L_x_14:
[----:B------:R-:W-:Y:S05]  /*12c0*/  BSYNC.RECONVERGENT B3 ;  /* 0x0000000000037941 */ /* 0x000fea0003800200 */
.L_x_13:
[----:B------:R-:W-:Y:S05]  /*12d0*/  @!P0 BRA `(.L_x_8) ;  /* 0x0000000000c08947 */ /* 0x000fea0003800000 */
[----:B------:R-:W-:Y:S01]  /*12e0*/  VIADD R4, R48, 0xffffffff ;  /* 0xffffffff30047836 */ /* 0x000fe20000000000 */
[----:B------:R-:W-:Y:S01]  /*12f0*/  BSSY.RECONVERGENT B3, `(.L_x_15) ;  /* 0x000001a000037945 */ /* 0x000fe20003800200 */
[----:B------:R-:W-:-:S03]  /*1300*/  ISETP.NE.AND P0, PT, R49, RZ, PT ;  /* 0x000000ff3100720c */ /* 0x000fc60003f05270 */
[----:B------:R-:W-:-:S13]  /*1310*/  ISETP.GE.U32.AND P3, PT, R4, 0x3, PT ;  /* 0x000000030400780c */ /* 0x000fda0003f66070 */
[----:B------:R-:W-:Y:S05]  /*1320*/  @!P3 BRA `(.L_x_16) ;  /* 0x000000000058b947 */ /* 0x000fea0003800000 */
[----:B------:R-:W0:Y:S01]  /*1330*/  LDC.64 R4, c[0x0][0x380] ;  /* 0x0000e000ff047b82 */ /* 0x000e220000000a00 */
[----:B------:R-:W-:-:S05]  /*1340*/  IADD3 R11, PT, PT, R2, R3, RZ ;  /* 0x00000003020b7210 */ /* 0x000fca0007ffe0ff */
[C---:B------:R-:W-:Y:S02]  /*1350*/  VIADD R7, R11.reuse, 0x1 ;  /* 0x000000010b077836 */ /* 0x040fe40000000000 */
[C---:B------:R-:W-:Y:S02]  /*1360*/  VIADD R13, R11.reuse, 0x2 ;  /* 0x000000020b0d7836 */ /* 0x040fe40000000000 */
[C---:B------:R-:W-:Y:S02]  /*1370*/  VIADD R15, R11.reuse, 0x3 ;  /* 0x000000030b0f7836 */ /* 0x040fe40000000000 */
[----:B0-----:R-:W-:-:S04]  /*1380*/  IMAD.WIDE.U32 R8, R11, 0x4, R4 ;  /* 0x000000040b087825 */ /* 0x001fc800078e0004 */
[--C-:B------:R-:W-:Y:S02]  /*1390*/  IMAD.WIDE.U32 R6, R7, 0x4, R4.reuse ;  /* 0x0000000407067825 */ /* 0x100fe400078e0004 */
[----:B------:R-:W2:Y:S02]  /*13a0*/  LDG.E R8, desc[UR36][R8.64] ;  /* 0x0000002408087981 */ /* 0x000ea4000c1e1900 */
[--C-:B------:R-:W-:Y:S02]  /*13b0*/  IMAD.WIDE.U32 R10, R13, 0x4, R4.reuse ;  /* 0x000000040d0a7825 */ /* 0x100fe400078e0004 */
[----:B------:R-:W3:Y:S02]  /*13c0*/  LDG.E R6, desc[UR36][R6.64] ;  /* 0x0000002406067981 */ /* 0x000ee4000c1e1900 */
[----:B------:R-:W-:Y:S02]  /*13d0*/  IMAD.WIDE.U32 R4, R15, 0x4, R4 ;  /* 0x000000040f047825 */ /* 0x000fe400078e0004 */
[----:B------:R-:W4:Y:S04]  /*13e0*/  LDG.E R10, desc[UR36][R10.64] ;  /* 0x000000240a0a7981 */ /* 0x000f28000c1e1900 */
[----:B------:R-:W5:Y:S01]  /*13f0*/  LDG.E R4, desc[UR36][R4.64] ;  /* 0x0000002404047981 */ /* 0x000f62000c1e1900 */
[----:B------:R-:W-:-:S02]  /*1400*/  IADD3 R3, PT, PT, R3, 0x4, RZ ;  /* 0x0000000403037810 */ /* 0x000fc40007ffe0ff */
[-C--:B--2---:R-:W-:Y:S02]  /*1410*/  ISETP.NE.AND P3, PT, R8, R43.reuse, PT ;  /* 0x0000002b0800720c */ /* 0x084fe40003f65270 */
[-C--:B---3--:R-:W-:Y:S02]  /*1420*/  ISETP.NE.AND P4, PT, R6, R43.reuse, PT ;  /* 0x0000002b0600720c */ /* 0x088fe40003f85270 */
[----:B------:R-:W-:Y:S02]  /*1430*/  SEL R21, R21, RZ, P3 ;  /* 0x000000ff15157207 */ /* 0x000fe40001800000 */
[-C--:B----4-:R-:W-:Y:S02]  /*1440*/  ISETP.NE.AND P3, PT, R10, R43.reuse, PT ;  /* 0x0000002b0a00720c */ /* 0x090fe40003f65270 */
[----:B------:R-:W-:Y:S02]  /*1450*/  SEL R21, R21, RZ, P4 ;  /* 0x000000ff15157207 */ /* 0x000fe40002000000 */
[----:B-----5:R-:W-:-:S02]  /*1460*/  ISETP.NE.AND P4, PT, R4, R43, PT ;  /* 0x0000002b0400720c */ /* 0x020fc40003f85270 */
[----:B------:R-:W-:-:S04]  /*1470*/  SEL R21, R21, RZ, P3 ;  /* 0x000000ff15157207 */ /* 0x000fc80001800000 */
[----:B------:R-:W-:-:S07]  /*1480*/  SEL R21, R21, RZ, P4 ;  /* 0x000000ff15157207 */ /* 0x000fce0002000000 */
.L_x_16:
[----:B------:R-:W-:Y:S05]  /*1490*/  BSYNC.RECONVERGENT B3 ;  /* 0x0000000000037941 */ /* 0x000fea0003800200 */
.L_x_15:
[----:B------:R-:W-:Y:S05]  /*14a0*/  @!P0 BRA `(.L_x_8) ;  /* 0x00000000004c8947 */ /* 0x000fea0003800000 */
[----:B------:R-:W0:Y:S01]  /*14b0*/  LDC.64 R4, c[0x0][0x380] ;  /* 0x0000e000ff047b82 */ /* 0x000e220000000a00 */
[----:B------:R-:W-:-:S04]  /*14c0*/  IMAD.IADD R7, R2, 0x1, R3 ;  /* 0x0000000102077824 */ /* 0x000fc800078e0203 */
[----:B0-----:R-:W-:-:S06]  /*14d0*/  IMAD.WIDE.U32 R2, R7, 0x4, R4 ;  /* 0x0000000407027825 */ /* 0x001fcc00078e0004 */
[----:B------:R-:W2:Y:S01]  /*14e0*/  LDG.E R2, desc[UR36][R2.64] ;  /* 0x0000002402027981 */ /* 0x000ea2000c1e1900 */
[----:B------:R-:W-:Y:S02]  /*14f0*/  ISETP.NE.AND P3, PT, R49, 0x1, PT ;  /* 0x000000013100780c */ /* 0x000fe40003f65270 */
[----:B--2---:R-:W-:-:S04]  /*1500*/  ISETP.NE.AND P0, PT, R2, R43, PT ;  /* 0x0000002b0200720c */ /* 0x004fc80003f05270 */
[----:B------:R-:W-:-:S07]  /*1510*/  SEL R21, R21, RZ, P0 ;  /* 0x000000ff15157207 */ /* 0x000fce0000000000 */
[----:B------:R-:W-:Y:S05]  /*1520*/  @!P3 BRA `(.L_x_8) ;  /* 0x00000000002cb947 */ /* 0x000fea0003800000 */
[----:B------:R-:W-:Y:S01]  /*1530*/  ISETP.NE.AND P3, PT, R49, 0x2, PT ;  /* 0x000000023100780c */ /* 0x000fe20003f65270 */
[----:B------:R-:W-:-:S04]  /*1540*/  VIADD R3, R7, 0x1 ;  /* 0x0000000107037836 */ /* 0x000fc80000000000 */
[----:B------:R-:W-:-:S06]  /*1550*/  IMAD.WIDE.U32 R2, R3, 0x4, R4 ;  /* 0x0000000403027825 */ /* 0x000fcc00078e0004 */
[----:B------:R-:W2:Y:S02]  /*1560*/  LDG.E R2, desc[UR36][R2.64] ;  /* 0x0000002402027981 */ /* 0x000ea4000c1e1900 */
[----:B------:R-:W-:-:S04]  /*1570*/  @P3 VIADD R7, R7, 0x2 ;  /* 0x0000000207073836 */ /* 0x000fc80000000000 */
[----:B------:R-:W-:-:S06]  /*1580*/  @P3 IMAD.WIDE.U32 R4, R7, 0x4, R4 ;  /* 0x0000000407043825 */ /* 0x000fcc00078e0004 */
[----:B------:R-:W3:Y:S01]  /*1590*/  @P3 LDG.E R4, desc[UR36][R4.64] ;  /* 0x0000002404043981 */ /* 0x000ee2000c1e1900 */
[----:B--2---:R-:W-:-:S04]  /*15a0*/  ISETP.NE.AND P0, PT, R2, R43, PT ;  /* 0x0000002b0200720c */ /* 0x004fc80003f05270 */
[----:B------:R-:W-:Y:S02]  /*15b0*/  SEL R21, R21, RZ, P0 ;  /* 0x000000ff15157207 */ /* 0x000fe40000000000 */
[----:B---3--:R-:W-:-:S04]  /*15c0*/  @P3 ISETP.NE.AND P4, PT, R4, R43, PT ;  /* 0x0000002b0400320c */ /* 0x008fc80003f85270 */
[----:B------:R-:W-:-:S09]  /*15d0*/  @P3 SEL R21, R21, RZ, P4 ;  /* 0x000000ff15153207 */ /* 0x000fd20002000000 */
.L_x_8:
[----:B------:R-:W-:Y:S05]  /*15e0*/  BSYNC.RECONVERGENT B0 ;  /* 0x0000000000007941 */ /* 0x000fea0003800200 */
.L_x_7:
[----:B------:R-:W-:-:S04]  /*15f0*/  VIMNMX R3, PT, PT, R44, 0x2, !PT ;  /* 0x000000022c037848 */ /* 0x000fc80007fe0100 */
[C---:B------:R-:W-:Y:S02]  /*1600*/  ISETP.NE.AND P0, PT, R0.reuse, R3, PT ;  /* 0x000000030000720c */ /* 0x040fe40003f05270 */
[----:B------:R-:W-:-:S11]  /*1610*/  IADD3 R0, PT, PT, R0, 0x1, RZ ;  /* 0x0000000100007810 */ /* 0x000fd60007ffe0ff */
[----:B------:R-:W-:Y:S05]  /*1620*/  @P0 BRA `(.L_x_17) ;  /* 0xfffffff000dc0947 */ /* 0x000fea000383ffff */
[----:B------:R-:W-:Y:S05]  /*1630*/  BSYNC.RECONVERGENT B1 ;  /* 0x0000000000017941 */ /* 0x000fea0003800200 */
.L_x_6:
[----:B------:R-:W-:-:S13]  /*1640*/  ISETP.EQ.AND P0, PT, R21, 0x1, PT ;  /* 0x000000011500780c */ /* 0x000fda0003f02270 */
.L_x_5:
[----:B------:R-:W-:Y:S05]  /*1650*/  BSYNC.RECONVERGENT B2 ;  /* 0x0000000000027941 */ /* 0x000fea0003800200 */
.L_x_4:
[----:B------:R-:W-:Y:S04]  /*1660*/  BSSY.RECONVERGENT B8, `(.L_x_18) ;  /* 0x0000178000087945 */ /* 0x000fe80003800200 */
[----:B------:R-:W-:Y:S05]  /*1670*/  @!P0 BRA `(.L_x_19) ;  /* 0x0000001400d88947 */ /* 0x000fea0003800000 */
[----:B------:R-:W0:Y:S01]  /*1680*/  S2R R7, SR_LANEID ;  /* 0x0000000000077919 */ /* 0x000e220000000000 */
[----:B------:R-:W-:Y:S01]  /*1690*/  VOTEU.ANY UR4, UPT, PT ;  /* 0x0000000000047886 */ /* 0x000fe200038e0100 */
[----:B------:R-:W1:Y:S01]  /*16a0*/  LDC.64 R4, c[0x0][0x398] ;  /* 0x0000e600ff047b82 */ /* 0x000e620000000a00 */
[----:B------:R-:W0:Y:S08]  /*16b0*/  FLO.U32 R0, UR4 ;  /* 0x0000000400007d00 */ /* 0x000e3000080e0000 */
[----:B------:R-:W1:Y:S01]  /*16c0*/  POPC R3, UR4 ;  /* 0x0000000400037d09 */ /* 0x000e620008000000 */
[----:B0-----:R-:W-:-:S13]  /*16d0*/  ISETP.EQ.U32.AND P0, PT, R0, R7, PT ;  /* 0x000000070000720c */ /* 0x001fda0003f02070 */
[----:B-1----:R-:W2:Y:S01]  /*16e0*/  @P0 ATOMG.E.ADD.STRONG.GPU PT, R3, desc[UR36][R4.64], R3 ;  /* 0x80000003040309a8 */ /* 0x002ea200081ef124 */
[----:B------:R-:W-:Y:S01]  /*16f0*/  BSSY.RECONVERGENT B7, `(.L_x_20) ;  /* 0x000015d000077945 */ /* 0x000fe20003800200 */
[----:B------:R-:W-:Y:S01]  /*1700*/  IMAD.MOV.U32 R22, RZ, RZ, RZ ;  /* 0x000000ffff167224 */ /* 0x000fe200078e00ff */
[----:B------:R-:W0:Y:S02]  /*1710*/  S2R R2, SR_LTMASK ;  /* 0x0000000000027919 */ /* 0x000e240000003900 */
[----:B0-----:R-:W-:Y:S01]  /*1720*/  LOP3.LUT R6, R2, UR4, RZ, 0xc0, !PT ;  /* 0x0000000402067c12 */ /* 0x001fe2000f8ec0ff */
[----:B------:R-:W-:-:S05]  /*1730*/  IMAD.MOV.U32 R2, RZ, RZ, RZ ;  /* 0x000000ffff027224 */ /* 0x000fca00078e00ff */
[----:B------:R-:W0:Y:S01]  /*1740*/  POPC R6, R6 ;  /* 0x0000000600067309 */ /* 0x000e220000000000 */
[----:B--2---:R-:W0:Y:S02]  /*1750*/  SHFL.IDX PT, R51, R3, R0, 0x1f ;  /* 0x00001f0003337589 */ /* 0x004e2400000e0000 */
[----:B0-----:R-:W-:-:S07]  /*1760*/  IMAD.IADD R51, R51, 0x1, R6 ;  /* 0x0000000133337824 */ /* 0x001fce00078e0206 */
.L_x_48:
[----:B------:R-:W0:Y:S01]  /*1770*/  LDC.64 R4, c[0x0][0x380] ;  /* 0x0000e000ff047b82 */ /* 0x000e220000000a00 */
[----:B------:R-:W-:-:S05]  /*1780*/  IMAD R18, R2, 0x9, RZ ;  /* 0x0000000902127824 */ /* 0x000fca00078e02ff */
[----:B------:R-:W-:Y:S02]  /*1790*/  IADD3 R52, PT, PT, R23, R18, RZ ;  /* 0x0000001217347210 */ /* 0x000fe40007ffe0ff */
[----:B------:R-:W1:Y:S03]  /*17a0*/  LDC.64 R36, c[0x0][0x388] ;  /* 0x0000e200ff247b82 */ /* 0x000e660000000a00 */
[----:B0-----:R-:W-:-:S06]  /*17b0*/  IMAD.WIDE.U32 R4, R52, 0x4, R4 ;  /* 0x0000000434047825 */ /* 0x001fcc00078e0004 */
[----:B------:R-:W2:Y:S01]  /*17c0*/  LDG.E R5, desc[UR36][R4.64] ;  /* 0x0000002404057981 */ /* 0x000ea2000c1e1900 */
[----:B------:R-:W-:Y:S01]  /*17d0*/  IMAD R3, R51, 0x51, R18 ;  /* 0x0000005133037824 */ /* 0x000fe200078e0212 */
[----:B------:R-:W-:Y:S01]  /*17e0*/  ISETP.NE.AND P0, PT, R2, R41, PT ;  /* 0x000000290200720c */ /* 0x000fe20003f05270 */
[----:B------:R-:W-:Y:S02]  /*17f0*/  BSSY.RECONVERGENT B6, `(.L_x_21) ;  /* 0x0000020000067945 */ /* 0x000fe40003800200 */
[----:B-1----:R-:W-:Y:S01]  /*1800*/  IMAD.WIDE R36, R3, 0x4, R36 ;  /* 0x0000000403247825 */ /* 0x002fe200078e0224 */
[----:B------:R-:W-:Y:S02]  /*1810*/  P2R R53, PR, RZ, 0x1 ;  /* 0x00000001ff357803 */ /* 0x000fe40000000000 */
[----:B------:R-:W-:Y:S02]  /*1820*/  ISETP.EQ.AND P0, PT, R42, RZ, !P0 ;  /* 0x000000ff2a00720c */ /* 0x000fe40004702270 */
[----:B--2---:R0:W-:Y:S02]  /*1830*/  STG.E desc[UR36][R36.64], R5 ;  /* 0x0000000524007986 */ /* 0x0041e4000c101924 */
[----:B------:R-:W-:-:S13]  /*1840*/  ISETP.NE.OR P0, PT, R5, RZ, P0 ;  /* 0x000000ff0500720c */ /* 0x000fda0000705670 */
[----:B0-----:R-:W-:Y:S05]  /*1850*/  @P0 BRA `(.L_x_22) ;  /* 0x0000000000640947 */ /* 0x001fea0003800000 */
[----:B------:R-:W0:Y:S01]  /*1860*/  LDC.64 R10, c[0x0][0x3a0] ;  /* 0x0000e800ff0a7b82 */ /* 0x000e220000000a00 */
[----:B------:R-:W-:Y:S01]  /*1870*/  IMAD R5, R51, 0x51, R22 ;  /* 0x0000005133057824 */ /* 0x000fe200078e0216 */
[----:B------:R-:W-:Y:S01]  /*1880*/  MOV R56, 0x0 ;  /* 0x0000000000387802 */ /* 0x000fe20000000f00 */
[----:B------:R-:W-:Y:S01]  /*1890*/  IMAD.MOV.U32 R3, RZ, RZ, RZ ;  /* 0x000000ffff037224 */ /* 0x000fe200078e00ff */
[----:B------:R-:W1:Y:S01]  /*18a0*/  LDCU.64 UR4, c[0x4][0x8] ;  /* 0x01000100ff0477ac */ /* 0x000e620008000a00 */
[----:B------:R-:W-:Y:S01]  /*18b0*/  MOV R6, R16 ;  /* 0x0000001000067202 */ /* 0x000fe20000000f00 */
[----:B------:R-:W-:Y:S02]  /*18c0*/  IMAD.MOV.U32 R7, RZ, RZ, R17 ;  /* 0x000000ffff077224 */ /* 0x000fe400078e0011 */
[----:B------:R2:W-:Y:S01]  /*18d0*/  STL.64 [R1], R2 ;  /* 0x0000000201007387 */ /* 0x0005e20000100a00 */
[----:B------:R2:W3:Y:S01]  /*18e0*/  LDC.64 R8, c[0x4][R56] ;  /* 0x0100000038087b82 */ /* 0x0004e20000000a00 */
[----:B------:R-:W-:-:S02]  /*18f0*/  VIADD R22, R22, 0x1 ;  /* 0x0000000116167836 */ /* 0x000fc40000000000 */
[----:B-1----:R-:W-:Y:S02]  /*1900*/  IMAD.U32 R4, RZ, RZ, UR4 ;  /* 0x00000004ff047e24 */ /* 0x002fe4000f8e00ff */
[----:B0-----:R-:W-:-:S04]  /*1910*/  IMAD.WIDE R10, R5, 0x4, R10 ;  /* 0x00000004050a7825 */ /* 0x001fc800078e020a */
[----:B------:R-:W-:Y:S01]  /*1920*/  IMAD.U32 R5, RZ, RZ, UR5 ;  /* 0x00000005ff057e24 */ /* 0x000fe2000f8e00ff */
[----:B------:R2:W-:Y:S06]  /*1930*/  STG.E desc[UR36][R10.64], R18 ;  /* 0x000000120a007986 */ /* 0x0005ec000c101924 */
[----:B------:R-:W-:-:S07]  /*1940*/  LEPC R20, `(.L_x_23) ;  /* 0x000000001014794e */ /* 0x000fce0000000000 */
[----:B--23--:R-:W-:Y:S05]  /*1950*/  CALL.ABS.NOINC R8 ;  /* 0x0000000008007343 */ /* 0x00cfea0003c00000 */
.L_x_23:
[----:B------:R0:W-:Y:S01]  /*1960*/  STL [R1], R22 ;  /* 0x0000001601007387 */ /* 0x0001e20000100800 */
[----:B------:R0:W1:Y:S01]  /*1970*/  LDC.64 R8, c[0x4][R56] ;  /* 0x0100000038087b82 */ /* 0x0000620000000a00 */
[----:B------:R-:W2:Y:S01]  /*1980*/  LDCU.64 UR4, c[0x4][0x10] ;  /* 0x01000200ff0477ac */ /* 0x000ea20008000a00 */
[----:B------:R-:W-:Y:S02]  /*1990*/  IMAD.MOV.U32 R6, RZ, RZ, R16 ;  /* 0x000000ffff067224 */ /* 0x000fe400078e0010 */
[----:B------:R-:W-:Y:S02]  /*19a0*/  IMAD.MOV.U32 R7, RZ, RZ, R17 ;  /* 0x000000ffff077224 */ /* 0x000fe400078e0011 */
[----:B--2---:R-:W-:Y:S01]  /*19b0*/  IMAD.U32 R4, RZ, RZ, UR4 ;  /* 0x00000004ff047e24 */ /* 0x004fe2000f8e00ff */
[----:B0-----:R-:W-:-:S07]  /*19c0*/  MOV R5, UR5 ;  /* 0x0000000500057c02 */ /* 0x001fce0008000f00 */
[----:B------:R-:W-:-:S07]  /*19d0*/  LEPC R20, `(.L_x_22) ;  /* 0x000000001014794e */ /* 0x000fce0000000000 */
[----:B-1----:R-:W-:Y:S05]  /*19e0*/  CALL.ABS.NOINC R8 ;  /* 0x0000000008007343 */ /* 0x002fea0003c00000 */
.L_x_22:
[----:B------:R-:W-:Y:S05]  /*19f0*/  BSYNC.RECONVERGENT B6 ;  /* 0x0000000000067941 */ /* 0x000fea0003800200 */
.L_x_21:
[----:B------:R-:W0:Y:S01]  /*1a00*/  LDC.64 R4, c[0x0][0x380] ;  /* 0x0000e000ff047b82 */ /* 0x000e220000000a00 */
[----:B------:R-:W-:Y:S01]  /*1a10*/  VIADD R3, R52, 0x1 ;  /* 0x0000000134037836 */ /* 0x000fe20000000000 */
[----:B------:R-:W-:-:S03]  /*1a20*/  ISETP.NE.AND P6, PT, R53, RZ, PT ;  /* 0x000000ff3500720c */ /* 0x000fc60003fc5270 */
[----:B0-----:R-:W-:-:S06]  /*1a30*/  IMAD.WIDE.U32 R4, R3, 0x4, R4 ;  /* 0x0000000403047825 */ /* 0x001fcc00078e0004 */
[----:B------:R-:W2:Y:S01]  /*1a40*/  LDG.E R5, desc[UR36][R4.64] ;  /* 0x0000002404057981 */ /* 0x000ea2000c1e1900 */
[----:B------:R-:W-:Y:S01]  /*1a50*/  ISETP.EQ.AND P0, PT, R42, 0x1, !P6 ;  /* 0x000000012a00780c */ /* 0x000fe20007702270 */
[----:B------:R-:W-:Y:S02]  /*1a60*/  BSSY.RECONVERGENT B6, `(.L_x_24) ;  /* 0x000001e000067945 */ /* 0x000fe40003800200 */
[----:B--2---:R0:W-:Y:S01]  /*1a70*/  STG.E desc[UR36][R36.64+0x4], R5 ;  /* 0x0000040524007986 */ /* 0x0041e2000c101924 */
[----:B------:R-:W-:-:S13]  /*1a80*/  ISETP.NE.OR P0, PT, R5, RZ, P0 ;  /* 0x000000ff0500720c */ /* 0x000fda0000705670 */
[----:B0-----:R-:W-:Y:S05]  /*1a90*/  @P0 BRA `(.L_x_25) ;  /* 0x0000000000680947 */ /* 0x001fea0003800000 */
[----:B------:R-:W0:Y:S01]  /*1aa0*/  LDC.64 R10, c[0x0][0x3a0] ;  /* 0x0000e800ff0a7b82 */ /* 0x000e220000000a00 */
[----:B------:R-:W-:Y:S02]  /*1ab0*/  IMAD R5, R51, 0x51, R22 ;  /* 0x0000005133057824 */ /* 0x000fe400078e0216 */
[----:B------:R-:W-:Y:S02]  /*1ac0*/  HFMA2 R3, -RZ, RZ, 0, 5.9604644775390625e-08 ;  /* 0x00000001ff037431 */ /* 0x000fe400000001ff */
[----:B------:R-:W-:Y:S01]  /*1ad0*/  VIADD R13, R18, 0x1 ;  /* 0x00000001120d7836 */ /* 0x000fe20000000000 */
[----:B------:R-:W-:Y:S01]  /*1ae0*/  MOV R56, 0x0 ;  /* 0x0000000000387802 */ /* 0x000fe20000000f00 */
[----:B------:R-:W1:Y:S01]  /*1af0*/  LDCU.64 UR4, c[0x4][0x8] ;  /* 0x01000100ff0477ac */ /* 0x000e620008000a00 */
[----:B------:R-:W-:Y:S01]  /*1b00*/  MOV R6, R16 ;  /* 0x0000001000067202 */ /* 0x000fe20000000f00 */
[----:B------:R-:W-:Y:S01]  /*1b10*/  IMAD.MOV.U32 R7, RZ, RZ, R17 ;  /* 0x000000ffff077224 */ /* 0x000fe200078e0011 */
[----:B------:R2:W3:Y:S01]  /*1b20*/  LDC.64 R8, c[0x4][R56] ;  /* 0x0100000038087b82 */ /* 0x0004e20000000a00 */
[----:B------:R2:W-:Y:S01]  /*1b30*/  STL.64 [R1], R2 ;  /* 0x0000000201007387 */ /* 0x0005e20000100a00 */
[----:B------:R-:W-:-:S02]  /*1b40*/  VIADD R22, R22, 0x1 ;  /* 0x0000000116167836 */ /* 0x000fc40000000000 */
[----:B-1----:R-:W-:Y:S02]  /*1b50*/  IMAD.U32 R4, RZ, RZ, UR4 ;  /* 0x00000004ff047e24 */ /* 0x002fe4000f8e00ff */
[----:B0-----:R-:W-:-:S04]  /*1b60*/  IMAD.WIDE R10, R5, 0x4, R10 ;  /* 0x00000004050a7825 */ /* 0x001fc800078e020a */
[----:B------:R-:W-:Y:S01]  /*1b70*/  IMAD.U32 R5, RZ, RZ, UR5 ;  /* 0x00000005ff057e24 */ /* 0x000fe2000f8e00ff */
[----:B------:R2:W-:Y:S06]  /*1b80*/  STG.E desc[UR36][R10.64], R13 ;  /* 0x0000000d0a007986 */ /* 0x0005ec000c101924 */
[----:B------:R-:W-:-:S07]  /*1b90*/  LEPC R20, `(.L_x_26) ;  /* 0x000000001014794e */ /* 0x000fce0000000000 */
[----:B--23--:R-:W-:Y:S05]  /*1ba0*/  CALL.ABS.NOINC R8 ;  /* 0x0000000008007343 */ /* 0x00cfea0003c00000 */
.L_x_26:
[----:B------:R0:W-:Y:S01]  /*1bb0*/  STL [R1], R22 ;  /* 0x0000001601007387 */ /* 0x0001e20000100800 */
[----:B------:R-:W1:Y:S01]  /*1bc0*/  LDC.64 R56, c[0x4][R56] ;  /* 0x0100000038387b82 */ /* 0x000e620000000a00 */
[----:B------:R-:W2:Y:S01]  /*1bd0*/  LDCU.64 UR4, c[0x4][0x10] ;  /* 0x01000200ff0477ac */ /* 0x000ea20008000a00 */
[----:B------:R-:W-:Y:S02]  /*1be0*/  IMAD.MOV.U32 R6, RZ, RZ, R16 ;  /* 0x000000ffff067224 */ /* 0x000fe400078e0010 */
[----:B------:R-:W-:Y:S02]  /*1bf0*/  IMAD.MOV.U32 R7, RZ, RZ, R17 ;  /* 0x000000ffff077224 */ /* 0x000fe400078e0011 */
[----:B--2---:R-:W-:Y:S01]  /*1c00*/  IMAD.U32 R4, RZ, RZ, UR4 ;  /* 0x00000004ff047e24 */ /* 0x004fe2000f8e00ff */
[----:B0-----:R-:W-:-:S07]  /*1c10*/  MOV R5, UR5 ;  /* 0x0000000500057c02 */ /* 0x001fce0008000f00 */
[----:B------:R-:W-:-:S07]  /*1c20*/  LEPC R20, `(.L_x_25) ;  /* 0x000000001014794e */ /* 0x000fce0000000000 */
[----:B-1----:R-:W-:Y:S05]  /*1c30*/  CALL.ABS.NOINC R56 ;  /* 0x0000000038007343 */ /* 0x002fea0003c00000 */
.L_x_25:
[----:B------:R-:W-:Y:S05]  /*1c40*/  BSYNC.RECONVERGENT B6 ;  /* 0x0000000000067941 */ /* 0x000fea0003800200 */
.L_x_24:
        /* <DEDUP_REMOVED lines=12> */
[----:B------:R-:W-:Y:S02]  /*1d10*/  HFMA2 R3, -RZ, RZ, 0, 1.1920928955078125e-07 ;  /* 0x00000002ff037431 */ /* 0x000fe400000001ff */
        /* <DEDUP_REMOVED lines=14> */
.L_x_29:
        /* <DEDUP_REMOVED lines=9> */
.L_x_28:
[----:B------:R-:W-:Y:S05]  /*1e90*/  BSYNC.RECONVERGENT B6 ;  /* 0x0000000000067941 */ /* 0x000fea0003800200 */
.L_x_27:
        /* <DEDUP_REMOVED lines=12> */
[----:B------:R-:W-:Y:S02]  /*1f60*/  HFMA2 R3, -RZ, RZ, 0, 1.78813934326171875e-07 ;  /* 0x00000003ff037431 */ /* 0x000fe400000001ff */
        /* <DEDUP_REMOVED lines=14> */
.L_x_32:
        /* <DEDUP_REMOVED lines=9> */
.L_x_31:
[----:B------:R-:W-:Y:S05]  /*20e0*/  BSYNC.RECONVERGENT B6 ;  /* 0x0000000000067941 */ /* 0x000fea0003800200 */
.L_x_30:
        /* <DEDUP_REMOVED lines=12> */
[----:B------:R-:W-:Y:S02]  /*21b0*/  HFMA2 R3, -RZ, RZ, 0, 2.384185791015625e-07 ;  /* 0x00000004ff037431 */ /* 0x000fe400000001ff */
        /* <DEDUP_REMOVED lines=14> */
.L_x_35:
        /* <DEDUP_REMOVED lines=9> */
.L_x_34:
[----:B------:R-:W-:Y:S05]  /*2330*/  BSYNC.RECONVERGENT B6 ;  /* 0x0000000000067941 */ /* 0x000fea0003800200 */
.L_x_33:
[----:B------:R-:W0:Y:S01]  /*2340*/  LDC.64 R4, c[0x0][0x380] ;  /* 0x0000e000ff047b82 */ /* 0x000e220000000a00 */
[----:B------:R-:W-:Y:S02]  /*2350*/  IADD3 R3, PT, PT, R52, 0x5, RZ ;  /* 0x0000000534037810 */ /* 0x000fe40007ffe0ff */
        /* <DEDUP_REMOVED lines=9> */
[----:B------:R-:W-:Y:S01]  /*23f0*/  IMAD R5, R51, 0x51, R22 ;  /* 0x0000005133057824 */ /* 0x000fe200078e0216 */
[----:B------:R-:W-:Y:S01]  /*2400*/  MOV R56, 0x0 ;  /* 0x0000000000387802 */ /* 0x000fe20000000f00 */
[----:B------:R-:W-:Y:S01]  /*2410*/  IMAD.MOV.U32 R3, RZ, RZ, 0x5 ;  /* 0x00000005ff037424 */ /* 0x000fe200078e00ff */
[----:B------:R-:W1:Y:S01]  /*2420*/  LDCU.64 UR4, c[0x4][0x8] ;  /* 0x01000100ff0477ac */ /* 0x000e620008000a00 */
[----:B------:R-:W-:Y:S01]  /*2430*/  VIADD R13, R18, 0x5 ;  /* 0x00000005120d7836 */ /* 0x000fe20000000000 */
[----:B------:R-:W-:Y:S01]  /*2440*/  MOV R7, R17 ;  /* 0x0000001100077202 */ /* 0x000fe20000000f00 */
[----:B------:R-:W-:Y:S01]  /*2450*/  IMAD.MOV.U32 R6, RZ, RZ, R16 ;  /* 0x000000ffff067224 */ /* 0x000fe200078e0010 */
[----:B------:R2:W-:Y:S01]  /*2460*/  STL.64 [R1], R2 ;  /* 0x0000000201007387 */ /* 0x0005e20000100a00 */
[----:B------:R2:W3:Y:S01]  /*2470*/  LDC.64 R8, c[0x4][R56] ;  /* 0x0100000038087b82 */ /* 0x0004e20000000a00 */
[----:B------:R-:W-:Y:S01]  /*2480*/  VIADD R22, R22, 0x1 ;  /* 0x0000000116167836 */ /* 0x000fe20000000000 */
[----:B-1----:R-:W-:Y:S01]  /*2490*/  MOV R4, UR4 ;  /* 0x0000000400047c02 */ /* 0x002fe20008000f00 */
[----:B0-----:R-:W-:-:S04]  /*24a0*/  IMAD.WIDE R10, R5, 0x4, R10 ;  /* 0x00000004050a7825 */ /* 0x001fc800078e020a */
[----:B------:R-:W-:Y:S01]  /*24b0*/  IMAD.U32 R5, RZ, RZ, UR5 ;  /* 0x00000005ff057e24 */ /* 0x000fe2000f8e00ff */
[----:B------:R2:W-:Y:S06]  /*24c0*/  STG.E desc[UR36][R10.64], R13 ;  /* 0x0000000d0a007986 */ /* 0x0005ec000c101924 */
[----:B------:R-:W-:-:S07]  /*24d0*/  LEPC R20, `(.L_x_38) ;  /* 0x000000001014794e */ /* 0x000fce0000000000 */
[----:B--23--:R-:W-:Y:S05]  /*24e0*/  CALL.ABS.NOINC R8 ;  /* 0x0000000008007343 */ /* 0x00cfea0003c00000 */
.L_x_38:
        /* <DEDUP_REMOVED lines=9> */
.L_x_37:
[----:B------:R-:W-:Y:S05]  /*2580*/  BSYNC.RECONVERGENT B6 ;  /* 0x0000000000067941 */ /* 0x000fea0003800200 */
.L_x_36:
        /* <DEDUP_REMOVED lines=27> */
.L_x_41:
        /* <DEDUP_REMOVED lines=9> */
.L_x_40:
[----:B------:R-:W-:Y:S05]  /*27d0*/  BSYNC.RECONVERGENT B6 ;  /* 0x0000000000067941 */ /* 0x000fea0003800200 */
.L_x_39:
        /* <DEDUP_REMOVED lines=27> */
.L_x_44:
        /* <DEDUP_REMOVED lines=9> */
.L_x_43:
[----:B------:R-:W-:Y:S05]  /*2a20*/  BSYNC.RECONVERGENT B6 ;  /* 0x0000000000067941 */ /* 0x000fea0003800200 */
.L_x_42:
        /* <DEDUP_REMOVED lines=19> */
[----:B------:R-:W3:Y:S01]  /*2b60*/  LDC.64 R8, c[0x4][R8] ;  /* 0x0100000008087b82 */ /* 0x000ee20000000a00 */
[----:B------:R-:W-:Y:S01]  /*2b70*/  VIADD R22, R22, 0x1 ;  /* 0x0000000116167836 */ /* 0x000fe20000000000 */
[----:B-1----:R-:W-:Y:S01]  /*2b80*/  MOV R4, UR4 ;  /* 0x0000000400047c02 */ /* 0x002fe20008000f00 */
[----:B0-----:R-:W-:-:S04]  /*2b90*/  IMAD.WIDE R10, R5, 0x4, R10 ;  /* 0x00000004050a7825 */ /* 0x001fc800078e020a */
[----:B------:R-:W-:Y:S01]  /*2ba0*/  IMAD.U32 R5, RZ, RZ, UR5 ;  /* 0x00000005ff057e24 */ /* 0x000fe2000f8e00ff */
[----:B------:R2:W-:Y:S06]  /*2bb0*/  STG.E desc[UR36][R10.64], R13 ;  /* 0x0000000d0a007986 */ /* 0x0005ec000c101924 */
[----:B------:R-:W-:-:S07]  /*2bc0*/  LEPC R20, `(.L_x_47) ;  /* 0x000000001014794e */ /* 0x000fce0000000000 */
[----:B--23--:R-:W-:Y:S05]  /*2bd0*/  CALL.ABS.NOINC R8 ;  /* 0x0000000008007343 */ /* 0x00cfea0003c00000 */
.L_x_47:
[----:B------:R-:W-:Y:S01]  /*2be0*/  MOV R8, 0x0 ;  /* 0x0000000000087802 */ /* 0x000fe20000000f00 */
[----:B------:R0:W-:Y:S01]  /*2bf0*/  STL [R1], R22 ;  /* 0x0000001601007387 */ /* 0x0001e20000100800 */
[----:B------:R-:W1:Y:S01]  /*2c00*/  LDCU.64 UR4, c[0x4][0x10] ;  /* 0x01000200ff0477ac */ /* 0x000e620008000a00 */
[----:B------:R-:W-:Y:S02]  /*2c10*/  IMAD.MOV.U32 R6, RZ, RZ, R16 ;  /* 0x000000ffff067224 */ /* 0x000fe400078e0010 */
[----:B------:R-:W-:Y:S01]  /*2c20*/  IMAD.MOV.U32 R7, RZ, RZ, R17 ;  /* 0x000000ffff077224 */ /* 0x000fe200078e0011 */
[----:B------:R-:W2:Y:S01]  /*2c30*/  LDC.64 R8, c[0x4][R8] ;  /* 0x0100000008087b82 */ /* 0x000ea20000000a00 */
[----:B-1----:R-:W-:Y:S01]  /*2c40*/  IMAD.U32 R4, RZ, RZ, UR4 ;  /* 0x00000004ff047e24 */ /* 0x002fe2000f8e00ff */
[----:B0-----:R-:W-:-:S07]  /*2c50*/  MOV R5, UR5 ;  /* 0x0000000500057c02 */ /* 0x001fce0008000f00 */
[----:B------:R-:W-:-:S07]  /*2c60*/  LEPC R20, `(.L_x_46) ;  /* 0x000000001014794e */ /* 0x000fce0000000000 */
[----:B--2---:R-:W-:Y:S05]  /*2c70*/  CALL.ABS.NOINC R8 ;  /* 0x0000000008007343 */ /* 0x004fea0003c00000 */
.L_x_46:
[----:B------:R-:W-:Y:S05]  /*2c80*/  BSYNC.RECONVERGENT B6 ;  /* 0x0000000000067941 */ /* 0x000fea0003800200 */
.L_x_45:
[----:B------:R-:W-:-:S04]  /*2c90*/  IADD3 R2, PT, PT, R2, 0x1, RZ ;  /* 0x0000000102027810 */ /* 0x000fc80007ffe0ff */
[----:B------:R-:W-:-:S13]  /*2ca0*/  ISETP.NE.AND P0, PT, R2, 0x9, PT ;  /* 0x000000090200780c */ /* 0x000fda0003f05270 */
[----:B------:R-:W-:Y:S05]  /*2cb0*/  @P0 BRA `(.L_x_48) ;  /* 0xffffffe800ac0947 */ /* 0x000fea000383ffff */
[----:B------:R-:W-:Y:S05]  /*2cc0*/  BSYNC.RECONVERGENT B7 ;  /* 0x0000000000077941 */ /* 0x000fea0003800200 */
.L_x_20:
[----:B------:R-:W0:Y:S01]  /*2cd0*/  LDC.64 R8, c[0x0][0x3a8] ;  /* 0x0000ea00ff087b82 */ /* 0x000e220000000a00 */
[----:B------:R-:W-:Y:S01]  /*2ce0*/  MOV R2, 0x0 ;  /* 0x0000000000027802 */ /* 0x000fe20000000f00 */
[----:B------:R1:W-:Y:S01]  /*2cf0*/  STL [R1], R22 ;  /* 0x0000001601007387 */ /* 0x0003e20000100800 */
[----:B------:R-:W2:Y:S01]  /*2d00*/  LDCU.64 UR4, c[0x4][0x18] ;  /* 0x01000300ff0477ac */ /* 0x000ea20008000a00 */
[----:B------:R-:W-:Y:S01]  /*2d10*/  MOV R6, R16 ;  /* 0x0000001000067202 */ /* 0x000fe20000000f00 */
[----:B------:R-:W-:-:S03]  /*2d20*/  IMAD.MOV.U32 R7, RZ, RZ, R17 ;  /* 0x000000ffff077224 */ /* 0x000fc600078e0011 */
[----:B------:R-:W3:Y:S01]  /*2d30*/  LDC.64 R2, c[0x4][R2] ;  /* 0x0100000002027b82 */ /* 0x000ee20000000a00 */
[----:B--2---:R-:W-:Y:S02]  /*2d40*/  IMAD.U32 R4, RZ, RZ, UR4 ;  /* 0x00000004ff047e24 */ /* 0x004fe4000f8e00ff */
[----:B------:R-:W-:Y:S02]  /*2d50*/  IMAD.U32 R5, RZ, RZ, UR5 ;  /* 0x00000005ff057e24 */ /* 0x000fe4000f8e00ff */
[----:B0-----:R-:W-:-:S05]  /*2d60*/  IMAD.WIDE R8, R51, 0x4, R8 ;  /* 0x0000000433087825 */ /* 0x001fca00078e0208 */
[----:B------:R1:W-:Y:S02]  /*2d70*/  STG.E desc[UR36][R8.64], R22 ;  /* 0x0000001608007986 */ /* 0x0003e4000c101924 */
[----:B------:R-:W-:-:S07]  /*2d80*/  LEPC R20, `(.L_x_49) ;  /* 0x000000001014794e */ /* 0x000fce0000000000 */
[----:B-1-3--:R-:W-:Y:S05]  /*2d90*/  CALL.ABS.NOINC R2 ;  /* 0x0000000002007343 */ /* 0x00afea0003c00000 */
.L_x_49:
[----:B------:R-:W0:Y:S01]  /*2da0*/  LDC.64 R2, c[0x0][0x388] ;  /* 0x0000e200ff027b82 */ /* 0x000e220000000a00 */
[----:B------:R-:W-:-:S04]  /*2db0*/  IMAD R51, R51, 0x51, R40 ;  /* 0x0000005133337824 */ /* 0x000fc800078e0228 */
[----:B0-----:R-:W-:-:S05]  /*2dc0*/  IMAD.WIDE R2, R51, 0x4, R2 ;  /* 0x0000000433027825 */ /* 0x001fca00078e0202 */
[----:B------:R0:W-:Y:S02]  /*2dd0*/  STG.E desc[UR36][R2.64], R43 ;  /* 0x0000002b02007986 */ /* 0x0001e4000c101924 */
.L_x_19:
[----:B------:R-:W-:Y:S05]  /*2de0*/  BSYNC.RECONVERGENT B8 ;  /* 0x0000000000087941 */ /* 0x000fea0003800200 */
.L_x_18:
[----:B0-----:R-:W-:-:S05]  /*2df0*/  VIADD R43, R43, 0x1 ;  /* 0x000000012b2b7836 */ /* 0x001fca0000000000 */
[----:B------:R-:W-:-:S13]  /*2e00*/  ISETP.NE.AND P0, PT, R43, 0xa, PT ;  /* 0x0000000a2b00780c */ /* 0x000fda0003f05270 */
[----:B------:R-:W-:Y:S05]  /*2e10*/  @P0 BRA `(.L_x_50) ;  /* 0xffffffd400940947 */ /* 0x000fea000383ffff */
.L_x_3:
[----:B------:R-:W-:Y:S05]  /*2e20*/  BSYNC B9 ;  /* 0x0000000000097941 */ /* 0x000fea0003800000 */
.L_x_2:
[----:B------:R-:W-:Y:S01]  /*2e30*/  VIADD R3, R23, 0x51 ;  /* 0x0000005117037836 */ /* 0x000fe20000000000 */
[----:B------:R-:W-:Y:S02]  /*2e40*/  IADD3 R38, PT, PT, R38, 0x1, RZ ;  /* 0x0000000126267810 */ /* 0x000fe40007ffe0ff */
[----:B------:R-:W-:Y:S02]  /*2e50*/  ISETP.NE.AND P1, PT, R39, RZ, PT ;  /* 0x000000ff2700720c */ /* 0x000fe40003f25270 */
[----:B------:R-:W-:-:S13]  /*2e60*/  ISETP.GE.U32.AND P0, PT, R38, R3, PT ;  /* 0x000000032600720c */ /* 0x000fda0003f06070 */
[----:B------:R-:W-:Y:S05]  /*2e70*/  @!P0 BRA P1, `(.L_x_51) ;  /* 0xffffffd000ac8947 */ /* 0x000fea000083ffff */
.L_x_1:
[----:B0-----:R-:W-:Y:S05]  /*2e80*/  BSYNC B10 ;  /* 0x00000000000a7941 */ /* 0x001fea0003800000 */
.L_x_0:
[----:B------:R-:W0:Y:S01]  /*2e90*/  LDCU UR4, c[0x0][0x360] ;  /* 0x00006c00ff0477ac */ /* 0x000e220008000800 */
[----:B------:R-:W0:Y:S01]  /*2ea0*/  LDC R0, c[0x0][0x370] ;  /* 0x0000dc00ff007b82 */ /* 0x000e220000000800 */
[----:B------:R-:W1:Y:S01]  /*2eb0*/  LDCU UR5, c[0x0][0x390] ;  /* 0x00007200ff0577ac */ /* 0x000e620008000800 */
[----:B0-----:R-:W-:-:S05]  /*2ec0*/  IMAD R19, R0, UR4, R19 ;  /* 0x0000000400137c24 */ /* 0x001fca000f8e0213 */
[----:B-1----:R-:W-:-:S13]  /*2ed0*/  ISETP.GE.U32.AND P0, PT, R19, UR5, PT ;  /* 0x0000000513007c0c */ /* 0x002fda000bf06070 */
[----:B------:R-:W-:Y:S05]  /*2ee0*/  @!P0 BRA `(.L_x_52) ;  /* 0xffffffd0007c8947 */ /* 0x000fea000383ffff */
[----:B------:R-:W-:Y:S05]  /*2ef0*/  EXIT ;  /* 0x000000000000794d */ /* 0x000fea0003800000 */
.L_x_53:
[----:B------:R-:W-:-:S00]  /*2f00*/  BRA `(.L_x_53) ;  /* 0xfffffffc00fc7947 */ /* 0x000fc0000383ffff */
[----:B------:R-:W-:-:S00]  /*2f10*/  NOP ;  /* 0x0000000000007918 */ /* 0x000fc00000000000 */
        /* <DEDUP_REMOVED lines=14> */
.L_x_54:


//--------------------- .nv.global.init           --------------------------
	.section	.nv.global.init,"aw",@progbits
.nv.global.init:
	.type		$str$1,@object
	.size		$str$1,($str$2 - $str$1)
$str$1:
        /*0000*/ 	.byte	0x65, 0x6d, 0x70, 0x74, 0x79, 0x20, 0x73, 0x70, 0x6f, 0x74, 0x73, 0x3a, 0x20, 0x25, 0x64, 0x0a
        /*0010*/ 	.byte	0x00
	.type		$str$2,@object
	.size		$str$2,($str - $str$2)
$str$2:
        /*0011*/ 	.byte	0x74, 0x68, 0x65, 0x20, 0x73, 0x6b, 0x6c, 0x65, 0x65, 0x67, 0x20, 0x69, 0x73, 0x20, 0x3a, 0x20
        /*0021*/ 	.byte	0x25, 0x64, 0x0a, 0x00
	.type		$str,@object
	.size		$str,(.L_0 - $str)
$str:
        /*0025*/ 	.byte	0x72, 0x6f, 0x77, 0x20, 0x61, 0x6e, 0x64, 0x20, 0x63, 0x6f, 0x6c, 0x75, 0x6d, 0x6e, 0x20, 0x6f
        /*0035*/ 	.byte	0x66, 0x20, 0x6f, 0x70, 0x65, 0x6e, 0x20, 0x73, 0x70, 0x6f, 0x74, 0x20, 0x69, 0x73, 0x20, 0x25
        /*0045*/ 	.byte	0x64, 0x2c, 0x20, 0x25, 0x64, 0x0a, 0x00
.L_0:


//--------------------- .nv.shared.reserved.0     --------------------------
	.section	.nv.shared.reserved.0,"aw",@nobits
	.weak		__nv_reservedSMEM_offset_0_alias
	.size		__nv_reservedSMEM_offset_0_alias, 0, 64
	.other		__nv_reservedSMEM_offset_0_alias,@"STO_CUDA_RESERVED_SHARED STV_DEFAULT"
__nv_reservedSMEM_offset_0_alias:
	.zero		0
	.zero		64


//--------------------- .nv.constant0._Z13cudaBFSKernelPiS_iS_S_S_ --------------------------
	.section	.nv.constant0._Z13cudaBFSKernelPiS_iS_S_S_,"a",@progbits
	.sectionflags	@""
	.align	4
.nv.constant0._Z13cudaBFSKernelPiS_iS_S_S_:
	.zero		944


//--------------------- SYMBOLS --------------------------

	.type		.nv.reservedSmem.offset0,@object
	.size		.nv.reservedSmem.offset0,0x4
	.type		vprintf,@function
